//
// Generated by NVIDIA NVVM Compiler
//
// Compiler Build ID: CL-36424714
// Cuda compilation tools, release 13.0, V13.0.88
// Based on NVVM 20.0.0
//

.version 9.0
.target sm_100
.address_size 64

	// .globl	_Z19stridedAccessKernelPfii

.visible .entry _Z19stridedAccessKernelPfii(
	.param .u64 .ptr .align 1 _Z19stridedAccessKernelPfii_param_0,
	.param .u32 _Z19stridedAccessKernelPfii_param_1,
	.param .u32 _Z19stridedAccessKernelPfii_param_2
)
{
	.reg .pred 	%p<3>;
	.reg .b32 	%r<8>;
	.reg .b32 	%f<3>;
	.reg .b64 	%rd<5>;

	ld.param.u64 	%rd1, [_Z19stridedAccessKernelPfii_param_0];
	ld.param.u32 	%r3, [_Z19stridedAccessKernelPfii_param_1];
	ld.param.u32 	%r4, [_Z19stridedAccessKernelPfii_param_2];
	mov.u32 	%r5, %tid.x;
	mov.u32 	%r6, %ctaid.x;
	mov.u32 	%r7, %ntid.x;
	mad.lo.s32 	%r1, %r6, %r7, %r5;
	setp.ge.s32 	%p1, %r1, %r4;
	@%p1 bra 	$L__BB0_3;
	mul.lo.s32 	%r2, %r3, %r1;
	setp.lt.s32 	%p2, %r3, 1;
	@%p2 bra 	$L__BB0_3;
	cvta.to.global.u64 	%rd2, %rd1;
	mul.wide.s32 	%rd3, %r2, 4;
	add.s64 	%rd4, %rd2, %rd3;
	ld.global.f32 	%f1, [%rd4];
	fma.rn.f32 	%f2, %f1, 0f40000000, 0f3F800000;
	st.global.f32 	[%rd4], %f2;
$L__BB0_3:
	ret;

}
	// .globl	_Z21scatteredAccessKernelPfPii
.visible .entry _Z21scatteredAccessKernelPfPii(
	.param .u64 .ptr .align 1 _Z21scatteredAccessKernelPfPii_param_0,
	.param .u64 .ptr .align 1 _Z21scatteredAccessKernelPfPii_param_1,
	.param .u32 _Z21scatteredAccessKernelPfPii_param_2
)
{
	.reg .pred 	%p<3>;
	.reg .b32 	%r<7>;
	.reg .b32 	%f<3>;
	.reg .b64 	%rd<9>;

	ld.param.u64 	%rd1, [_Z21scatteredAccessKernelPfPii_param_0];
	ld.param.u64 	%rd2, [_Z21scatteredAccessKernelPfPii_param_1];
	ld.param.u32 	%r3, [_Z21scatteredAccessKernelPfPii_param_2];
	mov.u32 	%r4, %tid.x;
	mov.u32 	%r5, %ctaid.x;
	mov.u32 	%r6, %ntid.x;
	mad.lo.s32 	%r1, %r5, %r6, %r4;
	setp.ge.s32 	%p1, %r1, %r3;
	@%p1 bra 	$L__BB1_3;
	cvta.to.global.u64 	%rd3, %rd2;
	mul.wide.s32 	%rd4, %r1, 4;
	add.s64 	%rd5, %rd3, %rd4;
	ld.global.u32 	%r2, [%rd5];
	setp.ge.s32 	%p2, %r2, %r3;
	@%p2 bra 	$L__BB1_3;
	cvta.to.global.u64 	%rd6, %rd1;
	mul.wide.s32 	%rd7, %r2, 4;
	add.s64 	%rd8, %rd6, %rd7;
	ld.global.f32 	%f1, [%rd8];
	mul.f32 	%f2, %f1, 0f40400000;
	st.global.f32 	[%rd8], %f2;
$L__BB1_3:
	ret;

}
	// .globl	_Z19reverseAccessKernelPfS_i
.visible .entry _Z19reverseAccessKernelPfS_i(
	.param .u64 .ptr .align 1 _Z19reverseAccessKernelPfS_i_param_0,
	.param .u64 .ptr .align 1 _Z19reverseAccessKernelPfS_i_param_1,
	.param .u32 _Z19reverseAccessKernelPfS_i_param_2
)
{
	.reg .pred 	%p<2>;
	.reg .b32 	%r<8>;
	.reg .b32 	%f<3>;
	.reg .b64 	%rd<8>;

	ld.param.u64 	%rd1, [_Z19reverseAccessKernelPfS_i_param_0];
	ld.param.u64 	%rd2, [_Z19reverseAccessKernelPfS_i_param_1];
	ld.param.u32 	%r2, [_Z19reverseAccessKernelPfS_i_param_2];
	mov.u32 	%r3, %tid.x;
	mov.u32 	%r4, %ctaid.x;
	mov.u32 	%r5, %ntid.x;
	mad.lo.s32 	%r1, %r4, %r5, %r3;
	setp.ge.s32 	%p1, %r1, %r2;
	@%p1 bra 	$L__BB2_2;
	cvta.to.global.u64 	%rd3, %rd1;
	cvta.to.global.u64 	%rd4, %rd2;
	not.b32 	%r6, %r1;
	add.s32 	%r7, %r2, %r6;
	mul.wide.s32 	%rd5, %r7, 4;
	add.s64 	%rd6, %rd3, %rd5;
	ld.global.f32 	%f1, [%rd6];
	add.f32 	%f2, %f1, 0f40A00000;
	add.s64 	%rd7, %rd4, %rd5;
	st.global.f32 	[%rd7], %f2;
$L__BB2_2:
	ret;

}
	// .globl	_Z23columnMajorAccessKernelPfii
.visible .entry _Z23columnMajorAccessKernelPfii(
	.param .u64 .ptr .align 1 _Z23columnMajorAccessKernelPfii_param_0,
	.param .u32 _Z23columnMajorAccessKernelPfii_param_1,
	.param .u32 _Z23columnMajorAccessKernelPfii_param_2
)
{
	.reg .pred 	%p<12>;
	.reg .b32 	%r<38>;
	.reg .b32 	%f<59>;
	.reg .b64 	%rd<39>;

	ld.param.u64 	%rd2, [_Z23columnMajorAccessKernelPfii_param_0];
	ld.param.u32 	%r23, [_Z23columnMajorAccessKernelPfii_param_1];
	ld.param.u32 	%r24, [_Z23columnMajorAccessKernelPfii_param_2];
	cvta.to.global.u64 	%rd1, %rd2;
	mov.u32 	%r25, %tid.x;
	mov.u32 	%r26, %ctaid.x;
	mov.u32 	%r27, %ntid.x;
	mad.lo.s32 	%r1, %r26, %r27, %r25;
	setp.ge.s32 	%p1, %r1, %r24;
	setp.lt.s32 	%p2, %r23, 1;
	or.pred  	%p3, %p1, %p2;
	@%p3 bra 	$L__BB3_13;
	and.b32  	%r2, %r23, 15;
	setp.lt.u32 	%p4, %r23, 16;
	mov.b32 	%r34, 0;
	@%p4 bra 	$L__BB3_4;
	and.b32  	%r34, %r23, 2147483632;
	neg.s32 	%r32, %r34;
	shl.b32 	%r5, %r24, 4;
	mul.wide.s32 	%rd5, %r24, 4;
	mov.u32 	%r31, %r1;
$L__BB3_3:
	.pragma "nounroll";
	mul.wide.s32 	%rd3, %r31, 4;
	add.s64 	%rd4, %rd1, %rd3;
	ld.global.f32 	%f1, [%rd4];
	mul.f32 	%f2, %f1, 0f3FC00000;
	st.global.f32 	[%rd4], %f2;
	add.s64 	%rd6, %rd4, %rd5;
	ld.global.f32 	%f3, [%rd6];
	mul.f32 	%f4, %f3, 0f3FC00000;
	st.global.f32 	[%rd6], %f4;
	add.s64 	%rd7, %rd6, %rd5;
	ld.global.f32 	%f5, [%rd7];
	mul.f32 	%f6, %f5, 0f3FC00000;
	st.global.f32 	[%rd7], %f6;
	add.s64 	%rd8, %rd7, %rd5;
	ld.global.f32 	%f7, [%rd8];
	mul.f32 	%f8, %f7, 0f3FC00000;
	st.global.f32 	[%rd8], %f8;
	add.s64 	%rd9, %rd8, %rd5;
	ld.global.f32 	%f9, [%rd9];
	mul.f32 	%f10, %f9, 0f3FC00000;
	st.global.f32 	[%rd9], %f10;
	add.s64 	%rd10, %rd9, %rd5;
	ld.global.f32 	%f11, [%rd10];
	mul.f32 	%f12, %f11, 0f3FC00000;
	st.global.f32 	[%rd10], %f12;
	add.s64 	%rd11, %rd10, %rd5;
	ld.global.f32 	%f13, [%rd11];
	mul.f32 	%f14, %f13, 0f3FC00000;
	st.global.f32 	[%rd11], %f14;
	add.s64 	%rd12, %rd11, %rd5;
	ld.global.f32 	%f15, [%rd12];
	mul.f32 	%f16, %f15, 0f3FC00000;
	st.global.f32 	[%rd12], %f16;
	add.s64 	%rd13, %rd12, %rd5;
	ld.global.f32 	%f17, [%rd13];
	mul.f32 	%f18, %f17, 0f3FC00000;
	st.global.f32 	[%rd13], %f18;
	add.s64 	%rd14, %rd13, %rd5;
	ld.global.f32 	%f19, [%rd14];
	mul.f32 	%f20, %f19, 0f3FC00000;
	st.global.f32 	[%rd14], %f20;
	add.s64 	%rd15, %rd14, %rd5;
	ld.global.f32 	%f21, [%rd15];
	mul.f32 	%f22, %f21, 0f3FC00000;
	st.global.f32 	[%rd15], %f22;
	add.s64 	%rd16, %rd15, %rd5;
	ld.global.f32 	%f23, [%rd16];
	mul.f32 	%f24, %f23, 0f3FC00000;
	st.global.f32 	[%rd16], %f24;
	add.s64 	%rd17, %rd16, %rd5;
	ld.global.f32 	%f25, [%rd17];
	mul.f32 	%f26, %f25, 0f3FC00000;
	st.global.f32 	[%rd17], %f26;
	add.s64 	%rd18, %rd17, %rd5;
	ld.global.f32 	%f27, [%rd18];
	mul.f32 	%f28, %f27, 0f3FC00000;
	st.global.f32 	[%rd18], %f28;
	add.s64 	%rd19, %rd18, %rd5;
	ld.global.f32 	%f29, [%rd19];
	mul.f32 	%f30, %f29, 0f3FC00000;
	st.global.f32 	[%rd19], %f30;
	add.s64 	%rd20, %rd19, %rd5;
	ld.global.f32 	%f31, [%rd20];
	mul.f32 	%f32, %f31, 0f3FC00000;
	st.global.f32 	[%rd20], %f32;
	add.s32 	%r32, %r32, 16;
	add.s32 	%r31, %r31, %r5;
	setp.ne.s32 	%p5, %r32, 0;
	@%p5 bra 	$L__BB3_3;
$L__BB3_4:
	setp.eq.s32 	%p6, %r2, 0;
	@%p6 bra 	$L__BB3_13;
	and.b32  	%r11, %r23, 7;
	setp.lt.u32 	%p7, %r2, 8;
	@%p7 bra 	$L__BB3_7;
	mad.lo.s32 	%r29, %r34, %r24, %r1;
	mul.wide.s32 	%rd21, %r29, 4;
	add.s64 	%rd22, %rd1, %rd21;
	ld.global.f32 	%f33, [%rd22];
	mul.f32 	%f34, %f33, 0f3FC00000;
	st.global.f32 	[%rd22], %f34;
	mul.wide.s32 	%rd23, %r24, 4;
	add.s64 	%rd24, %rd22, %rd23;
	ld.global.f32 	%f35, [%rd24];
	mul.f32 	%f36, %f35, 0f3FC00000;
	st.global.f32 	[%rd24], %f36;
	add.s64 	%rd25, %rd24, %rd23;
	ld.global.f32 	%f37, [%rd25];
	mul.f32 	%f38, %f37, 0f3FC00000;
	st.global.f32 	[%rd25], %f38;
	add.s64 	%rd26, %rd25, %rd23;
	ld.global.f32 	%f39, [%rd26];
	mul.f32 	%f40, %f39, 0f3FC00000;
	st.global.f32 	[%rd26], %f40;
	add.s64 	%rd27, %rd26, %rd23;
	ld.global.f32 	%f41, [%rd27];
	mul.f32 	%f42, %f41, 0f3FC00000;
	st.global.f32 	[%rd27], %f42;
	add.s64 	%rd28, %rd27, %rd23;
	ld.global.f32 	%f43, [%rd28];
	mul.f32 	%f44, %f43, 0f3FC00000;
	st.global.f32 	[%rd28], %f44;
	add.s64 	%rd29, %rd28, %rd23;
	ld.global.f32 	%f45, [%rd29];
	mul.f32 	%f46, %f45, 0f3FC00000;
	st.global.f32 	[%rd29], %f46;
	add.s64 	%rd30, %rd29, %rd23;
	ld.global.f32 	%f47, [%rd30];
	mul.f32 	%f48, %f47, 0f3FC00000;
	st.global.f32 	[%rd30], %f48;
	add.s32 	%r34, %r34, 8;
$L__BB3_7:
	setp.eq.s32 	%p8, %r11, 0;
	@%p8 bra 	$L__BB3_13;
	and.b32  	%r14, %r23, 3;
	setp.lt.u32 	%p9, %r11, 4;
	@%p9 bra 	$L__BB3_10;
	mad.lo.s32 	%r30, %r34, %r24, %r1;
	mul.wide.s32 	%rd31, %r30, 4;
	add.s64 	%rd32, %rd1, %rd31;
	ld.global.f32 	%f49, [%rd32];
	mul.f32 	%f50, %f49, 0f3FC00000;
	st.global.f32 	[%rd32], %f50;
	mul.wide.s32 	%rd33, %r24, 4;
	add.s64 	%rd34, %rd32, %rd33;
	ld.global.f32 	%f51, [%rd34];
	mul.f32 	%f52, %f51, 0f3FC00000;
	st.global.f32 	[%rd34], %f52;
	add.s64 	%rd35, %rd34, %rd33;
	ld.global.f32 	%f53, [%rd35];
	mul.f32 	%f54, %f53, 0f3FC00000;
	st.global.f32 	[%rd35], %f54;
	add.s64 	%rd36, %rd35, %rd33;
	ld.global.f32 	%f55, [%rd36];
	mul.f32 	%f56, %f55, 0f3FC00000;
	st.global.f32 	[%rd36], %f56;
	add.s32 	%r34, %r34, 4;
$L__BB3_10:
	setp.eq.s32 	%p10, %r14, 0;
	@%p10 bra 	$L__BB3_13;
	mad.lo.s32 	%r37, %r34, %r24, %r1;
	neg.s32 	%r36, %r14;
$L__BB3_12:
	.pragma "nounroll";
	mul.wide.s32 	%rd37, %r37, 4;
	add.s64 	%rd38, %rd1, %rd37;
	ld.global.f32 	%f57, [%rd38];
	mul.f32 	%f58, %f57, 0f3FC00000;
	st.global.f32 	[%rd38], %f58;
	add.s32 	%r37, %r37, %r24;
	add.s32 	%r36, %r36, 1;
	setp.ne.s32 	%p11, %r36, 0;
	@%p11 bra 	$L__BB3_12;
$L__BB3_13:
	ret;

}
	// .globl	_Z18atomicAccessKernelPiPfi
.visible .entry _Z18atomicAccessKernelPiPfi(
	.param .u64 .ptr .align 1 _Z18atomicAccessKernelPiPfi_param_0,
	.param .u64 .ptr .align 1 _Z18atomicAccessKernelPiPfi_param_1,
	.param .u32 _Z18atomicAccessKernelPiPfi_param_2
)
{
	.reg .pred 	%p<3>;
	.reg .b32 	%r<8>;
	.reg .b32 	%f<2>;
	.reg .b64 	%rd<7>;

	ld.param.u64 	%rd1, [_Z18atomicAccessKernelPiPfi_param_0];
	ld.param.u64 	%rd2, [_Z18atomicAccessKernelPiPfi_param_1];
	ld.param.u32 	%r2, [_Z18atomicAccessKernelPiPfi_param_2];
	mov.u32 	%r3, %tid.x;
	mov.u32 	%r4, %ctaid.x;
	mov.u32 	%r5, %ntid.x;
	mad.lo.s32 	%r1, %r4, %r5, %r3;
	setp.ge.s32 	%p1, %r1, %r2;
	@%p1 bra 	$L__BB4_3;
	cvta.to.global.u64 	%rd3, %rd2;
	shl.b32 	%r6, %r1, 6;
	mul.wide.s32 	%rd4, %r6, 4;
	add.s64 	%rd5, %rd3, %rd4;
	ld.global.f32 	%f1, [%rd5];
	setp.leu.f32 	%p2, %f1, 0f3F000000;
	@%p2 bra 	$L__BB4_3;
	cvta.to.global.u64 	%rd6, %rd1;
	atom.global.add.u32 	%r7, [%rd6], 1;
$L__BB4_3:
	ret;

}
	// .globl	_Z19poorReductionKernelPfS_i
.visible .entry _Z19poorReductionKernelPfS_i(
	.param .u64 .ptr .align 1 _Z19poorReductionKernelPfS_i_param_0,
	.param .u64 .ptr .align 1 _Z19poorReductionKernelPfS_i_param_1,
	.param .u32 _Z19poorReductionKernelPfS_i_param_2
)
{
	.reg .pred 	%p<4>;
	.reg .b32 	%r<17>;
	.reg .b32 	%f<9>;
	.reg .b64 	%rd<9>;

	ld.param.u64 	%rd2, [_Z19poorReductionKernelPfS_i_param_0];
	ld.param.u64 	%rd3, [_Z19poorReductionKernelPfS_i_param_1];
	ld.param.u32 	%r6, [_Z19poorReductionKernelPfS_i_param_2];
	mov.u32 	%r7, %tid.x;
	mov.u32 	%r8, %ctaid.x;
	mov.u32 	%r1, %ntid.x;
	mad.lo.s32 	%r2, %r8, %r1, %r7;
	setp.ge.s32 	%p1, %r2, %r6;
	mov.f32 	%f8, 0f00000000;
	@%p1 bra 	$L__BB5_3;
	mov.u32 	%r9, %nctaid.x;
	mul.lo.s32 	%r10, %r9, %r1;
	shl.b32 	%r3, %r10, 3;
	cvta.to.global.u64 	%rd1, %rd2;
	mov.f32 	%f8, 0f00000000;
	mov.u32 	%r16, %r2;
$L__BB5_2:
	mul.wide.s32 	%rd4, %r16, 4;
	add.s64 	%rd5, %rd1, %rd4;
	ld.global.f32 	%f6, [%rd5];
	add.f32 	%f8, %f8, %f6;
	add.s32 	%r16, %r16, %r3;
	setp.lt.s32 	%p2, %r16, %r6;
	@%p2 bra 	$L__BB5_2;
$L__BB5_3:
	shr.s32 	%r11, %r6, 31;
	shr.u32 	%r12, %r11, 29;
	add.s32 	%r13, %r6, %r12;
	shr.s32 	%r14, %r13, 3;
	setp.ge.s32 	%p3, %r2, %r14;
	@%p3 bra 	$L__BB5_5;
	shl.b32 	%r15, %r2, 4;
	cvta.to.global.u64 	%rd6, %rd3;
	mul.wide.s32 	%rd7, %r15, 4;
	add.s64 	%rd8, %rd6, %rd7;
	st.global.f32 	[%rd8], %f8;
$L__BB5_5:
	ret;

}
	// .globl	_Z23pageBoundaryCrossKernelPfii
.visible .entry _Z23pageBoundaryCrossKernelPfii(
	.param .u64 .ptr .align 1 _Z23pageBoundaryCrossKernelPfii_param_0,
	.param .u32 _Z23pageBoundaryCrossKernelPfii_param_1,
	.param .u32 _Z23pageBoundaryCrossKernelPfii_param_2
)
{
	.reg .pred 	%p<92>;
	.reg .b32 	%r<27>;
	.reg .b32 	%f<76>;
	.reg .b64 	%rd<36>;

	ld.param.u64 	%rd9, [_Z23pageBoundaryCrossKernelPfii_param_0];
	ld.param.u32 	%r13, [_Z23pageBoundaryCrossKernelPfii_param_1];
	ld.param.u32 	%r14, [_Z23pageBoundaryCrossKernelPfii_param_2];
	cvta.to.global.u64 	%rd1, %rd9;
	mov.u32 	%r15, %tid.x;
	mov.u32 	%r16, %ctaid.x;
	mov.u32 	%r17, %ntid.x;
	mad.lo.s32 	%r1, %r16, %r17, %r15;
	div.s32 	%r3, %r1, %r13;
	mul.lo.s32 	%r18, %r3, %r13;
	sub.s32 	%r2, %r1, %r18;
	setp.ge.s32 	%p5, %r3, %r14;
	setp.lt.s32 	%p6, %r13, 0;
	or.pred  	%p7, %p6, %p5;
	@%p7 bra 	$L__BB6_51;
	mul.wide.s32 	%rd10, %r1, 4;
	add.s64 	%rd2, %rd1, %rd10;
	add.s32 	%r19, %r3, -2;
	setp.gt.s32 	%p8, %r3, 1;
	setp.lt.s32 	%p9, %r19, %r14;
	and.pred  	%p1, %p8, %p9;
	not.pred 	%p11, %p1;
	mul.lo.s32 	%r4, %r19, %r13;
	add.s32 	%r5, %r2, -2;
	setp.ge.u32 	%p12, %r5, %r13;
	cvt.s64.s32 	%rd11, %r4;
	cvt.s64.s32 	%rd3, %r2;
	add.s64 	%rd12, %rd3, %rd11;
	shl.b64 	%rd13, %rd12, 2;
	add.s64 	%rd4, %rd1, %rd13;
	or.pred  	%p13, %p12, %p11;
	@%p13 bra 	$L__BB6_3;
	ld.global.f32 	%f1, [%rd4+-8];
	ld.global.f32 	%f2, [%rd2];
	fma.rn.f32 	%f3, %f1, 0f3DCCCCCD, %f2;
	st.global.f32 	[%rd2], %f3;
$L__BB6_3:
	add.s32 	%r6, %r2, -1;
	setp.ge.u32 	%p14, %r6, %r13;
	or.pred  	%p16, %p14, %p11;
	@%p16 bra 	$L__BB6_5;
	ld.global.f32 	%f4, [%rd4+-4];
	ld.global.f32 	%f5, [%rd2];
	fma.rn.f32 	%f6, %f4, 0f3DCCCCCD, %f5;
	st.global.f32 	[%rd2], %f6;
$L__BB6_5:
	setp.ge.u32 	%p17, %r2, %r13;
	or.pred  	%p19, %p17, %p11;
	@%p19 bra 	$L__BB6_7;
	add.s32 	%r20, %r2, %r4;
	mul.wide.s32 	%rd14, %r20, 4;
	add.s64 	%rd15, %rd1, %rd14;
	ld.global.f32 	%f7, [%rd15];
	ld.global.f32 	%f8, [%rd2];
	fma.rn.f32 	%f9, %f7, 0f3DCCCCCD, %f8;
	st.global.f32 	[%rd2], %f9;
$L__BB6_7:
	add.s32 	%r7, %r2, 1;
	setp.ge.u32 	%p20, %r7, %r13;
	or.pred  	%p22, %p20, %p11;
	@%p22 bra 	$L__BB6_9;
	ld.global.f32 	%f10, [%rd4+4];
	ld.global.f32 	%f11, [%rd2];
	fma.rn.f32 	%f12, %f10, 0f3DCCCCCD, %f11;
	st.global.f32 	[%rd2], %f12;
$L__BB6_9:
	add.s32 	%r8, %r2, 2;
	setp.ge.u32 	%p23, %r8, %r13;
	or.pred  	%p25, %p23, %p11;
	@%p25 bra 	$L__BB6_11;
	ld.global.f32 	%f13, [%rd4+8];
	ld.global.f32 	%f14, [%rd2];
	fma.rn.f32 	%f15, %f13, 0f3DCCCCCD, %f14;
	st.global.f32 	[%rd2], %f15;
$L__BB6_11:
	setp.ge.u32 	%p26, %r5, %r13;
	setp.gt.s32 	%p27, %r3, 0;
	setp.le.s32 	%p28, %r3, %r14;
	and.pred  	%p2, %p27, %p28;
	not.pred 	%p29, %p2;
	add.s32 	%r9, %r4, %r13;
	cvt.s64.s32 	%rd16, %r9;
	add.s64 	%rd17, %rd3, %rd16;
	shl.b64 	%rd18, %rd17, 2;
	add.s64 	%rd5, %rd1, %rd18;
	or.pred  	%p30, %p26, %p29;
	@%p30 bra 	$L__BB6_13;
	ld.global.f32 	%f16, [%rd5+-8];
	ld.global.f32 	%f17, [%rd2];
	fma.rn.f32 	%f18, %f16, 0f3DCCCCCD, %f17;
	st.global.f32 	[%rd2], %f18;
$L__BB6_13:
	setp.ge.u32 	%p31, %r6, %r13;
	or.pred  	%p33, %p31, %p29;
	@%p33 bra 	$L__BB6_15;
	ld.global.f32 	%f19, [%rd5+-4];
	ld.global.f32 	%f20, [%rd2];
	fma.rn.f32 	%f21, %f19, 0f3DCCCCCD, %f20;
	st.global.f32 	[%rd2], %f21;
$L__BB6_15:
	setp.ge.u32 	%p34, %r2, %r13;
	or.pred  	%p36, %p34, %p29;
	@%p36 bra 	$L__BB6_17;
	add.s32 	%r21, %r2, %r9;
	mul.wide.s32 	%rd19, %r21, 4;
	add.s64 	%rd20, %rd1, %rd19;
	ld.global.f32 	%f22, [%rd20];
	ld.global.f32 	%f23, [%rd2];
	fma.rn.f32 	%f24, %f22, 0f3DCCCCCD, %f23;
	st.global.f32 	[%rd2], %f24;
$L__BB6_17:
	setp.ge.u32 	%p37, %r7, %r13;
	or.pred  	%p39, %p37, %p29;
	@%p39 bra 	$L__BB6_19;
	ld.global.f32 	%f25, [%rd5+4];
	ld.global.f32 	%f26, [%rd2];
	fma.rn.f32 	%f27, %f25, 0f3DCCCCCD, %f26;
	st.global.f32 	[%rd2], %f27;
$L__BB6_19:
	setp.ge.u32 	%p40, %r8, %r13;
	or.pred  	%p42, %p40, %p29;
	@%p42 bra 	$L__BB6_21;
	ld.global.f32 	%f28, [%rd5+8];
	ld.global.f32 	%f29, [%rd2];
	fma.rn.f32 	%f30, %f28, 0f3DCCCCCD, %f29;
	st.global.f32 	[%rd2], %f30;
$L__BB6_21:
	setp.ge.u32 	%p43, %r5, %r13;
	setp.lt.s32 	%p44, %r3, 0;
	add.s32 	%r10, %r9, %r13;
	cvt.s64.s32 	%rd21, %r10;
	add.s64 	%rd22, %rd3, %rd21;
	shl.b64 	%rd23, %rd22, 2;
	add.s64 	%rd6, %rd1, %rd23;
	or.pred  	%p45, %p43, %p44;
	@%p45 bra 	$L__BB6_23;
	ld.global.f32 	%f31, [%rd6+-8];
	ld.global.f32 	%f32, [%rd2];
	fma.rn.f32 	%f33, %f31, 0f3DCCCCCD, %f32;
	st.global.f32 	[%rd2], %f33;
$L__BB6_23:
	setp.lt.s32 	%p46, %r3, 0;
	setp.ge.u32 	%p47, %r6, %r13;
	or.pred  	%p48, %p47, %p46;
	@%p48 bra 	$L__BB6_25;
	ld.global.f32 	%f34, [%rd6+-4];
	ld.global.f32 	%f35, [%rd2];
	fma.rn.f32 	%f36, %f34, 0f3DCCCCCD, %f35;
	st.global.f32 	[%rd2], %f36;
$L__BB6_25:
	setp.lt.s32 	%p49, %r3, 0;
	setp.ge.u32 	%p50, %r2, %r13;
	or.pred  	%p51, %p50, %p49;
	@%p51 bra 	$L__BB6_27;
	add.s32 	%r22, %r2, %r10;
	mul.wide.s32 	%rd24, %r22, 4;
	add.s64 	%rd25, %rd1, %rd24;
	ld.global.f32 	%f37, [%rd25];
	ld.global.f32 	%f38, [%rd2];
	fma.rn.f32 	%f39, %f37, 0f3DCCCCCD, %f38;
	st.global.f32 	[%rd2], %f39;
$L__BB6_27:
	setp.lt.s32 	%p52, %r3, 0;
	setp.ge.u32 	%p53, %r7, %r13;
	or.pred  	%p54, %p53, %p52;
	@%p54 bra 	$L__BB6_29;
	ld.global.f32 	%f40, [%rd6+4];
	ld.global.f32 	%f41, [%rd2];
	fma.rn.f32 	%f42, %f40, 0f3DCCCCCD, %f41;
	st.global.f32 	[%rd2], %f42;
$L__BB6_29:
	setp.lt.s32 	%p55, %r3, 0;
	setp.ge.u32 	%p56, %r8, %r13;
	or.pred  	%p57, %p56, %p55;
	@%p57 bra 	$L__BB6_31;
	ld.global.f32 	%f43, [%rd6+8];
	ld.global.f32 	%f44, [%rd2];
	fma.rn.f32 	%f45, %f43, 0f3DCCCCCD, %f44;
	st.global.f32 	[%rd2], %f45;
$L__BB6_31:
	setp.ge.u32 	%p58, %r5, %r13;
	add.s32 	%r23, %r3, 1;
	setp.gt.s32 	%p59, %r3, -2;
	setp.lt.s32 	%p60, %r23, %r14;
	and.pred  	%p3, %p59, %p60;
	not.pred 	%p61, %p3;
	add.s32 	%r11, %r10, %r13;
	cvt.s64.s32 	%rd26, %r11;
	add.s64 	%rd27, %rd3, %rd26;
	shl.b64 	%rd28, %rd27, 2;
	add.s64 	%rd7, %rd1, %rd28;
	or.pred  	%p62, %p58, %p61;
	@%p62 bra 	$L__BB6_33;
	ld.global.f32 	%f46, [%rd7+-8];
	ld.global.f32 	%f47, [%rd2];
	fma.rn.f32 	%f48, %f46, 0f3DCCCCCD, %f47;
	st.global.f32 	[%rd2], %f48;
$L__BB6_33:
	setp.ge.u32 	%p63, %r6, %r13;
	or.pred  	%p65, %p63, %p61;
	@%p65 bra 	$L__BB6_35;
	ld.global.f32 	%f49, [%rd7+-4];
	ld.global.f32 	%f50, [%rd2];
	fma.rn.f32 	%f51, %f49, 0f3DCCCCCD, %f50;
	st.global.f32 	[%rd2], %f51;
$L__BB6_35:
	setp.ge.u32 	%p66, %r2, %r13;
	or.pred  	%p68, %p66, %p61;
	@%p68 bra 	$L__BB6_37;
	add.s32 	%r24, %r2, %r11;
	mul.wide.s32 	%rd29, %r24, 4;
	add.s64 	%rd30, %rd1, %rd29;
	ld.global.f32 	%f52, [%rd30];
	ld.global.f32 	%f53, [%rd2];
	fma.rn.f32 	%f54, %f52, 0f3DCCCCCD, %f53;
	st.global.f32 	[%rd2], %f54;
$L__BB6_37:
	setp.ge.u32 	%p69, %r7, %r13;
	or.pred  	%p71, %p69, %p61;
	@%p71 bra 	$L__BB6_39;
	ld.global.f32 	%f55, [%rd7+4];
	ld.global.f32 	%f56, [%rd2];
	fma.rn.f32 	%f57, %f55, 0f3DCCCCCD, %f56;
	st.global.f32 	[%rd2], %f57;
$L__BB6_39:
	setp.ge.u32 	%p72, %r8, %r13;
	or.pred  	%p74, %p72, %p61;
	@%p74 bra 	$L__BB6_41;
	ld.global.f32 	%f58, [%rd7+8];
	ld.global.f32 	%f59, [%rd2];
	fma.rn.f32 	%f60, %f58, 0f3DCCCCCD, %f59;
	st.global.f32 	[%rd2], %f60;
$L__BB6_41:
	setp.ge.u32 	%p75, %r5, %r13;
	add.s32 	%r25, %r3, 2;
	setp.gt.s32 	%p76, %r3, -3;
	setp.lt.s32 	%p77, %r25, %r14;
	and.pred  	%p4, %p76, %p77;
	not.pred 	%p78, %p4;
	add.s32 	%r12, %r11, %r13;
	cvt.s64.s32 	%rd31, %r12;
	add.s64 	%rd32, %rd3, %rd31;
	shl.b64 	%rd33, %rd32, 2;
	add.s64 	%rd8, %rd1, %rd33;
	or.pred  	%p79, %p75, %p78;
	@%p79 bra 	$L__BB6_43;
	ld.global.f32 	%f61, [%rd8+-8];
	ld.global.f32 	%f62, [%rd2];
	fma.rn.f32 	%f63, %f61, 0f3DCCCCCD, %f62;
	st.global.f32 	[%rd2], %f63;
$L__BB6_43:
	setp.ge.u32 	%p80, %r6, %r13;
	or.pred  	%p82, %p80, %p78;
	@%p82 bra 	$L__BB6_45;
	ld.global.f32 	%f64, [%rd8+-4];
	ld.global.f32 	%f65, [%rd2];
	fma.rn.f32 	%f66, %f64, 0f3DCCCCCD, %f65;
	st.global.f32 	[%rd2], %f66;
$L__BB6_45:
	setp.ge.u32 	%p83, %r2, %r13;
	or.pred  	%p85, %p83, %p78;
	@%p85 bra 	$L__BB6_47;
	add.s32 	%r26, %r2, %r12;
	mul.wide.s32 	%rd34, %r26, 4;
	add.s64 	%rd35, %rd1, %rd34;
	ld.global.f32 	%f67, [%rd35];
	ld.global.f32 	%f68, [%rd2];
	fma.rn.f32 	%f69, %f67, 0f3DCCCCCD, %f68;
	st.global.f32 	[%rd2], %f69;
$L__BB6_47:
	setp.ge.u32 	%p86, %r7, %r13;
	or.pred  	%p88, %p86, %p78;
	@%p88 bra 	$L__BB6_49;
	ld.global.f32 	%f70, [%rd8+4];
	ld.global.f32 	%f71, [%rd2];
	fma.rn.f32 	%f72, %f70, 0f3DCCCCCD, %f71;
	st.global.f32 	[%rd2], %f72;
$L__BB6_49:
	setp.ge.u32 	%p89, %r8, %r13;
	or.pred  	%p91, %p89, %p78;
	@%p91 bra 	$L__BB6_51;
	ld.global.f32 	%f73, [%rd8+8];
	ld.global.f32 	%f74, [%rd2];
	fma.rn.f32 	%f75, %f73, 0f3DCCCCCD, %f74;
	st.global.f32 	[%rd2], %f75;
$L__BB6_51:
	ret;

}


// ===== COMPILED SASS (sm_100) =====

	.target	sm_100

	.elftype	@"ET_EXEC"


//--------------------- .note.nv.tkinfo           --------------------------
	.section	.note.nv.tkinfo,"",@"SHT_NOTE"
	.sectionflags	@"SHF_NOTE_NV_TKINFO"
	.tkinfo
        /*0018*/ 	.word	0x00000002
        /*0030*/ 	.string	""
        /*0030*/ 	.string	"ptxas"
        /*0030*/ 	.string	"Cuda compilation tools, release 13.0, V13.0.88"
        /*0030*/ 	.string	"Build cuda_13.0.r13.0/compiler.36424714_0"
        /*0030*/ 	.string	"-arch sm_100 -m 64 "



//--------------------- .note.nv.cuinfo           --------------------------
	.section	.note.nv.cuinfo,"",@"SHT_NOTE"
	.sectionflags	@"SHF_NOTE_NV_CUINFO"
        /*0018*/ 	.short	0x0002
        /*001a*/ 	.short	0x0064
        /*001c*/ 	.short	0x0082
	.zero		2


//--------------------- .nv.info                  --------------------------
	.section	.nv.info,"",@"SHT_CUDA_INFO"
	.align	4


	//----- nvinfo : EIATTR_REGCOUNT
	.align		4
        /*0000*/ 	.byte	0x04, 0x2f
        /*0002*/ 	.short	(.L_1 - .L_0)
	.align		4
.L_0:
        /*0004*/ 	.word	index@(_Z19stridedAccessKernelPfii)
        /*0008*/ 	.word	0x00000008


	//----- nvinfo : EIATTR_FRAME_SIZE
	.align		4
.L_1:
        /*000c*/ 	.byte	0x04, 0x11
        /*000e*/ 	.short	(.L_3 - .L_2)
	.align		4
.L_2:
        /*0010*/ 	.word	index@(_Z19stridedAccessKernelPfii)
        /*0014*/ 	.word	0x00000000


	//----- nvinfo : EIATTR_REGCOUNT
	.align		4
.L_3:
        /*0018*/ 	.byte	0x04, 0x2f
        /*001a*/ 	.short	(.L_5 - .L_4)
	.align		4
.L_4:
        /*001c*/ 	.word	index@(_Z21scatteredAccessKernelPfPii)
        /*0020*/ 	.word	0x00000008


	//----- nvinfo : EIATTR_FRAME_SIZE
	.align		4
.L_5:
        /*0024*/ 	.byte	0x04, 0x11
        /*0026*/ 	.short	(.L_7 - .L_6)
	.align		4
.L_6:
        /*0028*/ 	.word	index@(_Z21scatteredAccessKernelPfPii)
        /*002c*/ 	.word	0x00000000


	//----- nvinfo : EIATTR_REGCOUNT
	.align		4
.L_7:
        /*0030*/ 	.byte	0x04, 0x2f
        /*0032*/ 	.short	(.L_9 - .L_8)
	.align		4
.L_8:
        /*0034*/ 	.word	index@(_Z19reverseAccessKernelPfS_i)
        /*0038*/ 	.word	0x0000000a


	//----- nvinfo : EIATTR_FRAME_SIZE
	.align		4
.L_9:
        /*003c*/ 	.byte	0x04, 0x11
        /*003e*/ 	.short	(.L_11 - .L_10)
	.align		4
.L_10:
        /*0040*/ 	.word	index@(_Z19reverseAccessKernelPfS_i)
        /*0044*/ 	.word	0x00000000


	//----- nvinfo : EIATTR_REGCOUNT
	.align		4
.L_11:
        /*0048*/ 	.byte	0x04, 0x2f
        /*004a*/ 	.short	(.L_13 - .L_12)
	.align		4
.L_12:
        /*004c*/ 	.word	index@(_Z23columnMajorAccessKernelPfii)
        /*0050*/ 	.word	0x0000001a


	//----- nvinfo : EIATTR_FRAME_SIZE
	.align		4
.L_13:
        /*0054*/ 	.byte	0x04, 0x11
        /*0056*/ 	.short	(.L_15 - .L_14)
	.align		4
.L_14:
        /*0058*/ 	.word	index@(_Z23columnMajorAccessKernelPfii)
        /*005c*/ 	.word	0x00000000


	//----- nvinfo : EIATTR_REGCOUNT
	.align		4
.L_15:
        /*0060*/ 	.byte	0x04, 0x2f
        /*0062*/ 	.short	(.L_17 - .L_16)
	.align		4
.L_16:
        /*0064*/ 	.word	index@(_Z18atomicAccessKernelPiPfi)
        /*0068*/ 	.word	0x00000008


	//----- nvinfo : EIATTR_FRAME_SIZE
	.align		4
.L_17:
        /*006c*/ 	.byte	0x04, 0x11
        /*006e*/ 	.short	(.L_19 - .L_18)
	.align		4
.L_18:
        /*0070*/ 	.word	index@(_Z18atomicAccessKernelPiPfi)
        /*0074*/ 	.word	0x00000000


	//----- nvinfo : EIATTR_REGCOUNT
	.align		4
.L_19:
        /*0078*/ 	.byte	0x04, 0x2f
        /*007a*/ 	.short	(.L_21 - .L_20)
	.align		4
.L_20:
        /*007c*/ 	.word	index@(_Z19poorReductionKernelPfS_i)
        /*0080*/ 	.word	0x0000000c


	//----- nvinfo : EIATTR_FRAME_SIZE
	.align		4
.L_21:
        /*0084*/ 	.byte	0x04, 0x11
        /*0086*/ 	.short	(.L_23 - .L_22)
	.align		4
.L_22:
        /*0088*/ 	.word	index@(_Z19poorReductionKernelPfS_i)
        /*008c*/ 	.word	0x00000000


	//----- nvinfo : EIATTR_REGCOUNT
	.align		4
.L_23:
        /*0090*/ 	.byte	0x04, 0x2f
        /*0092*/ 	.short	(.L_25 - .L_24)
	.align		4
.L_24:
        /*0094*/ 	.word	index@(_Z23pageBoundaryCrossKernelPfii)
        /*0098*/ 	.word	0x00000018


	//----- nvinfo : EIATTR_FRAME_SIZE
	.align		4
.L_25:
        /*009c*/ 	.byte	0x04, 0x11
        /*009e*/ 	.short	(.L_27 - .L_26)
	.align		4
.L_26:
        /*00a0*/ 	.word	index@(_Z23pageBoundaryCrossKernelPfii)
        /*00a4*/ 	.word	0x00000000


	//----- nvinfo : EIATTR_MIN_STACK_SIZE
	.align		4
.L_27:
        /*00a8*/ 	.byte	0x04, 0x12
        /*00aa*/ 	.short	(.L_29 - .L_28)
	.align		4
.L_28:
        /*00ac*/ 	.word	index@(_Z23pageBoundaryCrossKernelPfii)
        /*00b0*/ 	.word	0x00000000


	//----- nvinfo : EIATTR_MIN_STACK_SIZE
	.align		4
.L_29:
        /*00b4*/ 	.byte	0x04, 0x12
        /*00b6*/ 	.short	(.L_31 - .L_30)
	.align		4
.L_30:
        /*00b8*/ 	.word	index@(_Z19poorReductionKernelPfS_i)
        /*00bc*/ 	.word	0x00000000


	//----- nvinfo : EIATTR_MIN_STACK_SIZE
	.align		4
.L_31:
        /*00c0*/ 	.byte	0x04, 0x12
        /*00c2*/ 	.short	(.L_33 - .L_32)
	.align		4
.L_32:
        /*00c4*/ 	.word	index@(_Z18atomicAccessKernelPiPfi)
        /*00c8*/ 	.word	0x00000000


	//----- nvinfo : EIATTR_MIN_STACK_SIZE
	.align		4
.L_33:
        /*00cc*/ 	.byte	0x04, 0x12
        /*00ce*/ 	.short	(.L_35 - .L_34)
	.align		4
.L_34:
        /*00d0*/ 	.word	index@(_Z23columnMajorAccessKernelPfii)
        /*00d4*/ 	.word	0x00000000


	//----- nvinfo : EIATTR_MIN_STACK_SIZE
	.align		4
.L_35:
        /*00d8*/ 	.byte	0x04, 0x12
        /*00da*/ 	.short	(.L_37 - .L_36)
	.align		4
.L_36:
        /*00dc*/ 	.word	index@(_Z19reverseAccessKernelPfS_i)
        /*00e0*/ 	.word	0x00000000


	//----- nvinfo : EIATTR_MIN_STACK_SIZE
	.align		4
.L_37:
        /*00e4*/ 	.byte	0x04, 0x12
        /*00e6*/ 	.short	(.L_39 - .L_38)
	.align		4
.L_38:
        /*00e8*/ 	.word	index@(_Z21scatteredAccessKernelPfPii)
        /*00ec*/ 	.word	0x00000000


	//----- nvinfo : EIATTR_MIN_STACK_SIZE
	.align		4
.L_39:
        /*00f0*/ 	.byte	0x04, 0x12
        /*00f2*/ 	.short	(.L_41 - .L_40)
	.align		4
.L_40:
        /*00f4*/ 	.word	index@(_Z19stridedAccessKernelPfii)
        /*00f8*/ 	.word	0x00000000
.L_41:


//--------------------- .nv.compat                --------------------------
	.section	.nv.compat,"",@"SHT_CUDA_COMPAT_INFO"
	.align	4
        /*0000*/ 	.byte	0x02, 0x09, 0x00, 0x00, 0x02, 0x02, 0x01, 0x00, 0x02, 0x05, 0x05, 0x00, 0x03, 0x07, 0x01, 0x01
        /*0010*/ 	.byte	0x02, 0x03, 0x00, 0x00, 0x02, 0x06, 0x01, 0x00, 0x04, 0x0b, 0x08, 0x00, 0x01, 0x00, 0x00, 0x00
        /*0020*/ 	.byte	0x00, 0x00, 0x00, 0x00


//--------------------- .nv.info._Z23pageBoundaryCrossKernelPfii --------------------------
	.section	.nv.info._Z23pageBoundaryCrossKernelPfii,"",@"SHT_CUDA_INFO"
	.sectionflags	@""
	.align	4


	//----- nvinfo : EIATTR_CUDA_API_VERSION
	.align		4
        /*0000*/ 	.byte	0x04, 0x37
        /*0002*/ 	.short	(.L_43 - .L_42)
.L_42:
        /*0004*/ 	.word	0x00000082


	//----- nvinfo : EIATTR_KPARAM_INFO
	.align		4
.L_43:
        /*0008*/ 	.byte	0x04, 0x17
        /*000a*/ 	.short	(.L_45 - .L_44)
.L_44:
        /*000c*/ 	.word	0x00000000
        /*0010*/ 	.short	0x0002
        /*0012*/ 	.short	0x000c
        /*0014*/ 	.byte	0x00, 0xf0, 0x11, 0x00


	//----- nvinfo : EIATTR_KPARAM_INFO
	.align		4
.L_45:
        /*0018*/ 	.byte	0x04, 0x17
        /*001a*/ 	.short	(.L_47 - .L_46)
.L_46:
        /*001c*/ 	.word	0x00000000
        /*0020*/ 	.short	0x0001
        /*0022*/ 	.short	0x0008
        /*0024*/ 	.byte	0x00, 0xf0, 0x11, 0x00


	//----- nvinfo : EIATTR_KPARAM_INFO
	.align		4
.L_47:
        /*0028*/ 	.byte	0x04, 0x17
        /*002a*/ 	.short	(.L_49 - .L_48)
.L_48:
        /*002c*/ 	.word	0x00000000
        /*0030*/ 	.short	0x0000
        /*0032*/ 	.short	0x0000
        /*0034*/ 	.byte	0x00, 0xf5, 0x21, 0x00


	//----- nvinfo : EIATTR_SPARSE_MMA_MASK
	.align		4
.L_49:
        /*0038*/ 	.byte	0x03, 0x50
        /*003a*/ 	.short	0x0000


	//----- nvinfo : EIATTR_MAXREG_COUNT
	.align		4
        /*003c*/ 	.byte	0x03, 0x1b
        /*003e*/ 	.short	0x00ff


	//----- nvinfo : EIATTR_MERCURY_ISA_VERSION
	.align		4
        /*0040*/ 	.byte	0x03, 0x5f
        /*0042*/ 	.short	0x0101


	//----- nvinfo : EIATTR_VRC_CTA_INIT_COUNT
	.align		4
        /*0044*/ 	.byte	0x02, 0x4a
	.zero		1
	.zero		1


	//----- nvinfo : EIATTR_EXIT_INSTR_OFFSETS
	.align		4
        /*0048*/ 	.byte	0x04, 0x1c
        /*004a*/ 	.short	(.L_51 - .L_50)


	//   ....[0]....
.L_50:
        /*004c*/ 	.word	0x00000200


	//   ....[1]....
        /*0050*/ 	.word	0x000010d0


	//   ....[2]....
        /*0054*/ 	.word	0x00001120


	//----- nvinfo : EIATTR_CRS_STACK_SIZE
	.align		4
.L_51:
        /*0058*/ 	.byte	0x04, 0x1e
        /*005a*/ 	.short	(.L_53 - .L_52)
.L_52:
        /*005c*/ 	.word	0x00000000


	//----- nvinfo : EIATTR_CBANK_PARAM_SIZE
	.align		4
.L_53:
        /*0060*/ 	.byte	0x03, 0x19
        /*0062*/ 	.short	0x0010


	//----- nvinfo : EIATTR_PARAM_CBANK
	.align		4
        /*0064*/ 	.byte	0x04, 0x0a
        /*0066*/ 	.short	(.L_55 - .L_54)
	.align		4
.L_54:
        /*0068*/ 	.word	index@(.nv.constant0._Z23pageBoundaryCrossKernelPfii)
        /*006c*/ 	.short	0x0380
        /*006e*/ 	.short	0x0010


	//----- nvinfo : EIATTR_SW_WAR
	.align		4
.L_55:
        /*0070*/ 	.byte	0x04, 0x36
        /*0072*/ 	.short	(.L_57 - .L_56)
.L_56:
        /*0074*/ 	.word	0x00000008
.L_57:


//--------------------- .nv.info._Z19poorReductionKernelPfS_i --------------------------
	.section	.nv.info._Z19poorReductionKernelPfS_i,"",@"SHT_CUDA_INFO"
	.sectionflags	@""
	.align	4


	//----- nvinfo : EIATTR_CUDA_API_VERSION
	.align		4
        /*0000*/ 	.byte	0x04, 0x37
        /*0002*/ 	.short	(.L_59 - .L_58)
.L_58:
        /*0004*/ 	.word	0x00000082


	//----- nvinfo : EIATTR_KPARAM_INFO
	.align		4
.L_59:
        /*0008*/ 	.byte	0x04, 0x17
        /*000a*/ 	.short	(.L_61 - .L_60)
.L_60:
        /*000c*/ 	.word	0x00000000
        /*0010*/ 	.short	0x0002
        /*0012*/ 	.short	0x0010
        /*0014*/ 	.byte	0x00, 0xf0, 0x11, 0x00


	//----- nvinfo : EIATTR_KPARAM_INFO
	.align		4
.L_61:
        /*0018*/ 	.byte	0x04, 0x17
        /*001a*/ 	.short	(.L_63 - .L_62)
.L_62:
        /*001c*/ 	.word	0x00000000
        /*0020*/ 	.short	0x0001
        /*0022*/ 	.short	0x0008
        /*0024*/ 	.byte	0x00, 0xf5, 0x21, 0x00


	//----- nvinfo : EIATTR_KPARAM_INFO
	.align		4
.L_63:
        /*0028*/ 	.byte	0x04, 0x17
        /*002a*/ 	.short	(.L_65 - .L_64)
.L_64:
        /*002c*/ 	.word	0x00000000
        /*0030*/ 	.short	0x0000
        /*0032*/ 	.short	0x0000
        /*0034*/ 	.byte	0x00, 0xf5, 0x21, 0x00


	//----- nvinfo : EIATTR_SPARSE_MMA_MASK
	.align		4
.L_65:
        /*0038*/ 	.byte	0x03, 0x50
        /*003a*/ 	.short	0x0000


	//----- nvinfo : EIATTR_MAXREG_COUNT
	.align		4
        /*003c*/ 	.byte	0x03, 0x1b
        /*003e*/ 	.short	0x00ff


	//----- nvinfo : EIATTR_MERCURY_ISA_VERSION
	.align		4
        /*0040*/ 	.byte	0x03, 0x5f
        /*0042*/ 	.short	0x0101


	//----- nvinfo : EIATTR_VRC_CTA_INIT_COUNT
	.align		4
        /*0044*/ 	.byte	0x02, 0x4a
	.zero		1
	.zero		1


	//----- nvinfo : EIATTR_EXIT_INSTR_OFFSETS
	.align		4
        /*0048*/ 	.byte	0x04, 0x1c
        /*004a*/ 	.short	(.L_67 - .L_66)


	//   ....[0]....
.L_66:
        /*004c*/ 	.word	0x000001b0


	//   ....[1]....
        /*0050*/ 	.word	0x00000200


	//----- nvinfo : EIATTR_CRS_STACK_SIZE
	.align		4
.L_67:
        /*0054*/ 	.byte	0x04, 0x1e
        /*0056*/ 	.short	(.L_69 - .L_68)
.L_68:
        /*0058*/ 	.word	0x00000000


	//----- nvinfo : EIATTR_CBANK_PARAM_SIZE
	.align		4
.L_69:
        /*005c*/ 	.byte	0x03, 0x19
        /*005e*/ 	.short	0x0014


	//----- nvinfo : EIATTR_PARAM_CBANK
	.align		4
        /*0060*/ 	.byte	0x04, 0x0a
        /*0062*/ 	.short	(.L_71 - .L_70)
	.align		4
.L_70:
        /*0064*/ 	.word	index@(.nv.constant0._Z19poorReductionKernelPfS_i)
        /*0068*/ 	.short	0x0380
        /*006a*/ 	.short	0x0014


	//----- nvinfo : EIATTR_SW_WAR
	.align		4
.L_71:
        /*006c*/ 	.byte	0x04, 0x36
        /*006e*/ 	.short	(.L_73 - .L_72)
.L_72:
        /*0070*/ 	.word	0x00000008
.L_73:


//--------------------- .nv.info._Z18atomicAccessKernelPiPfi --------------------------
	.section	.nv.info._Z18atomicAccessKernelPiPfi,"",@"SHT_CUDA_INFO"
	.sectionflags	@""
	.align	4


	//----- nvinfo : EIATTR_CUDA_API_VERSION
	.align		4
        /*0000*/ 	.byte	0x04, 0x37
        /*0002*/ 	.short	(.L_75 - .L_74)
.L_74:
        /*0004*/ 	.word	0x00000082


	//----- nvinfo : EIATTR_KPARAM_INFO
	.align		4
.L_75:
        /*0008*/ 	.byte	0x04, 0x17
        /*000a*/ 	.short	(.L_77 - .L_76)
.L_76:
        /*000c*/ 	.word	0x00000000
        /*0010*/ 	.short	0x0002
        /*0012*/ 	.short	0x0010
        /*0014*/ 	.byte	0x00, 0xf0, 0x11, 0x00


	//----- nvinfo : EIATTR_KPARAM_INFO
	.align		4
.L_77:
        /*0018*/ 	.byte	0x04, 0x17
        /*001a*/ 	.short	(.L_79 - .L_78)
.L_78:
        /*001c*/ 	.word	0x00000000
        /*0020*/ 	.short	0x0001
        /*0022*/ 	.short	0x0008
        /*0024*/ 	.byte	0x00, 0xf5, 0x21, 0x00


	//----- nvinfo : EIATTR_KPARAM_INFO
	.align		4
.L_79:
        /*0028*/ 	.byte	0x04, 0x17
        /*002a*/ 	.short	(.L_81 - .L_80)
.L_80:
        /*002c*/ 	.word	0x00000000
        /*0030*/ 	.short	0x0000
        /*0032*/ 	.short	0x0000
        /*0034*/ 	.byte	0x00, 0xf5, 0x21, 0x00


	//----- nvinfo : EIATTR_SPARSE_MMA_MASK
	.align		4
.L_81:
        /*0038*/ 	.byte	0x03, 0x50
        /*003a*/ 	.short	0x0000


	//----- nvinfo : EIATTR_MAXREG_COUNT
	.align		4
        /*003c*/ 	.byte	0x03, 0x1b
        /*003e*/ 	.short	0x00ff


	//----- nvinfo : EIATTR_MERCURY_ISA_VERSION
	.align		4
        /*0040*/ 	.byte	0x03, 0x5f
        /*0042*/ 	.short	0x0101


	//----- nvinfo : EIATTR_INT_WARP_WIDE_INSTR_OFFSETS
	.align		4
        /*0044*/ 	.byte	0x04, 0x31
        /*0046*/ 	.short	(.L_83 - .L_82)


	//   ....[0]....
.L_82:
        /*0048*/ 	.word	0x00000110


	//----- nvinfo : EIATTR_VRC_CTA_INIT_COUNT
	.align		4
.L_83:
        /*004c*/ 	.byte	0x02, 0x4a
	.zero		1
	.zero		1


	//----- nvinfo : EIATTR_EXIT_INSTR_OFFSETS
	.align		4
        /*0050*/ 	.byte	0x04, 0x1c
        /*0052*/ 	.short	(.L_85 - .L_84)


	//   ....[0]....
.L_84:
        /*0054*/ 	.word	0x00000070


	//   ....[1]....
        /*0058*/ 	.word	0x000000e0


	//   ....[2]....
        /*005c*/ 	.word	0x00000160


	//----- nvinfo : EIATTR_CBANK_PARAM_SIZE
	.align		4
.L_85:
        /*0060*/ 	.byte	0x03, 0x19
        /*0062*/ 	.short	0x0014


	//----- nvinfo : EIATTR_PARAM_CBANK
	.align		4
        /*0064*/ 	.byte	0x04, 0x0a
        /*0066*/ 	.short	(.L_87 - .L_86)
	.align		4
.L_86:
        /*0068*/ 	.word	index@(.nv.constant0._Z18atomicAccessKernelPiPfi)
        /*006c*/ 	.short	0x0380
        /*006e*/ 	.short	0x0014


	//----- nvinfo : EIATTR_SW_WAR
	.align		4
.L_87:
        /*0070*/ 	.byte	0x04, 0x36
        /*0072*/ 	.short	(.L_89 - .L_88)
.L_88:
        /*0074*/ 	.word	0x00000008
.L_89:


//--------------------- .nv.info._Z23columnMajorAccessKernelPfii --------------------------
	.section	.nv.info._Z23columnMajorAccessKernelPfii,"",@"SHT_CUDA_INFO"
	.sectionflags	@""
	.align	4


	//----- nvinfo : EIATTR_CUDA_API_VERSION
	.align		4
        /*0000*/ 	.byte	0x04, 0x37
        /*0002*/ 	.short	(.L_91 - .L_90)
.L_90:
        /*0004*/ 	.word	0x00000082


	//----- nvinfo : EIATTR_KPARAM_INFO
	.align		4
.L_91:
        /*0008*/ 	.byte	0x04, 0x17
        /*000a*/ 	.short	(.L_93 - .L_92)
.L_92:
        /*000c*/ 	.word	0x00000000
        /*0010*/ 	.short	0x0002
        /*0012*/ 	.short	0x000c
        /*0014*/ 	.byte	0x00, 0xf0, 0x11, 0x00


	//----- nvinfo : EIATTR_KPARAM_INFO
	.align		4
.L_93:
        /*0018*/ 	.byte	0x04, 0x17
        /*001a*/ 	.short	(.L_95 - .L_94)
.L_94:
        /*001c*/ 	.word	0x00000000
        /*0020*/ 	.short	0x0001
        /*0022*/ 	.short	0x0008
        /*0024*/ 	.byte	0x00, 0xf0, 0x11, 0x00


	//----- nvinfo : EIATTR_KPARAM_INFO
	.align		4
.L_95:
        /*0028*/ 	.byte	0x04, 0x17
        /*002a*/ 	.short	(.L_97 - .L_96)
.L_96:
        /*002c*/ 	.word	0x00000000
        /*0030*/ 	.short	0x0000
        /*0032*/ 	.short	0x0000
        /*0034*/ 	.byte	0x00, 0xf5, 0x21, 0x00


	//----- nvinfo : EIATTR_SPARSE_MMA_MASK
	.align		4
.L_97:
        /*0038*/ 	.byte	0x03, 0x50
        /*003a*/ 	.short	0x0000


	//----- nvinfo : EIATTR_MAXREG_COUNT
	.align		4
        /*003c*/ 	.byte	0x03, 0x1b
        /*003e*/ 	.short	0x00ff


	//----- nvinfo : EIATTR_MERCURY_ISA_VERSION
	.align		4
        /*0040*/ 	.byte	0x03, 0x5f
        /*0042*/ 	.short	0x0101


	//----- nvinfo : EIATTR_VRC_CTA_INIT_COUNT
	.align		4
        /*0044*/ 	.byte	0x02, 0x4a
	.zero		1
	.zero		1


	//----- nvinfo : EIATTR_EXIT_INSTR_OFFSETS
	.align		4
        /*0048*/ 	.byte	0x04, 0x1c
        /*004a*/ 	.short	(.L_99 - .L_98)


	//   ....[0]....
.L_98:
        /*004c*/ 	.word	0x00000080


	//   ....[1]....
        /*0050*/ 	.word	0x00000570


	//   ....[2]....
        /*0054*/ 	.word	0x000007f0


	//   ....[3]....
        /*0058*/ 	.word	0x00000970


	//   ....[4]....
        /*005c*/ 	.word	0x00000a30


	//----- nvinfo : EIATTR_CBANK_PARAM_SIZE
	.align		4
.L_99:
        /*0060*/ 	.byte	0x03, 0x19
        /*0062*/ 	.short	0x0010


	//----- nvinfo : EIATTR_PARAM_CBANK
	.align		4
        /*0064*/ 	.byte	0x04, 0x0a
        /*0066*/ 	.short	(.L_101 - .L_100)
	.align		4
.L_100:
        /*0068*/ 	.word	index@(.nv.constant0._Z23columnMajorAccessKernelPfii)
        /*006c*/ 	.short	0x0380
        /*006e*/ 	.short	0x0010


	//----- nvinfo : EIATTR_SW_WAR
	.align		4
.L_101:
        /*0070*/ 	.byte	0x04, 0x36
        /*0072*/ 	.short	(.L_103 - .L_102)
.L_102:
        /*0074*/ 	.word	0x00000008
.L_103:


//--------------------- .nv.info._Z19reverseAccessKernelPfS_i --------------------------
	.section	.nv.info._Z19reverseAccessKernelPfS_i,"",@"SHT_CUDA_INFO"
	.sectionflags	@""
	.align	4


	//----- nvinfo : EIATTR_CUDA_API_VERSION
	.align		4
        /*0000*/ 	.byte	0x04, 0x37
        /*0002*/ 	.short	(.L_105 - .L_104)
.L_104:
        /*0004*/ 	.word	0x00000082


	//----- nvinfo : EIATTR_KPARAM_INFO
	.align		4
.L_105:
        /*0008*/ 	.byte	0x04, 0x17
        /*000a*/ 	.short	(.L_107 - .L_106)
.L_106:
        /*000c*/ 	.word	0x00000000
        /*0010*/ 	.short	0x0002
        /*0012*/ 	.short	0x0010
        /*0014*/ 	.byte	0x00, 0xf0, 0x11, 0x00


	//----- nvinfo : EIATTR_KPARAM_INFO
	.align		4
.L_107:
        /*0018*/ 	.byte	0x04, 0x17
        /*001a*/ 	.short	(.L_109 - .L_108)
.L_108:
        /*001c*/ 	.word	0x00000000
        /*0020*/ 	.short	0x0001
        /*0022*/ 	.short	0x0008
        /*0024*/ 	.byte	0x00, 0xf5, 0x21, 0x00


	//----- nvinfo : EIATTR_KPARAM_INFO
	.align		4
.L_109:
        /*0028*/ 	.byte	0x04, 0x17
        /*002a*/ 	.short	(.L_111 - .L_110)
.L_110:
        /*002c*/ 	.word	0x00000000
        /*0030*/ 	.short	0x0000
        /*0032*/ 	.short	0x0000
        /*0034*/ 	.byte	0x00, 0xf5, 0x21, 0x00


	//----- nvinfo : EIATTR_SPARSE_MMA_MASK
	.align		4
.L_111:
        /*0038*/ 	.byte	0x03, 0x50
        /*003a*/ 	.short	0x0000


	//----- nvinfo : EIATTR_MAXREG_COUNT
	.align		4
        /*003c*/ 	.byte	0x03, 0x1b
        /*003e*/ 	.short	0x00ff


	//----- nvinfo : EIATTR_MERCURY_ISA_VERSION
	.align		4
        /*0040*/ 	.byte	0x03, 0x5f
        /*0042*/ 	.short	0x0101


	//----- nvinfo : EIATTR_VRC_CTA_INIT_COUNT
	.align		4
        /*0044*/ 	.byte	0x02, 0x4a
	.zero		1
	.zero		1


	//----- nvinfo : EIATTR_EXIT_INSTR_OFFSETS
	.align		4
        /*0048*/ 	.byte	0x04, 0x1c
        /*004a*/ 	.short	(.L_113 - .L_112)


	//   ....[0]....
.L_112:
        /*004c*/ 	.word	0x00000070


	//   ....[1]....
        /*0050*/ 	.word	0x00000120


	//----- nvinfo : EIATTR_CBANK_PARAM_SIZE
	.align		4
.L_113:
        /*0054*/ 	.byte	0x03, 0x19
        /*0056*/ 	.short	0x0014


	//----- nvinfo : EIATTR_PARAM_CBANK
	.align		4
        /*0058*/ 	.byte	0x04, 0x0a
        /*005a*/ 	.short	(.L_115 - .L_114)
	.align		4
.L_114:
        /*005c*/ 	.word	index@(.nv.constant0._Z19reverseAccessKernelPfS_i)
        /*0060*/ 	.short	0x0380
        /*0062*/ 	.short	0x0014


	//----- nvinfo : EIATTR_SW_WAR
	.align		4
.L_115:
        /*0064*/ 	.byte	0x04, 0x36
        /*0066*/ 	.short	(.L_117 - .L_116)
.L_116:
        /*0068*/ 	.word	0x00000008
.L_117:


//--------------------- .nv.info._Z21scatteredAccessKernelPfPii --------------------------
	.section	.nv.info._Z21scatteredAccessKernelPfPii,"",@"SHT_CUDA_INFO"
	.sectionflags	@""
	.align	4


	//----- nvinfo : EIATTR_CUDA_API_VERSION
	.align		4
        /*0000*/ 	.byte	0x04, 0x37
        /*0002*/ 	.short	(.L_119 - .L_118)
.L_118:
        /*0004*/ 	.word	0x00000082


	//----- nvinfo : EIATTR_KPARAM_INFO
	.align		4
.L_119:
        /*0008*/ 	.byte	0x04, 0x17
        /*000a*/ 	.short	(.L_121 - .L_120)
.L_120:
        /*000c*/ 	.word	0x00000000
        /*0010*/ 	.short	0x0002
        /*0012*/ 	.short	0x0010
        /*0014*/ 	.byte	0x00, 0xf0, 0x11, 0x00


	//----- nvinfo : EIATTR_KPARAM_INFO
	.align		4
.L_121:
        /*0018*/ 	.byte	0x04, 0x17
        /*001a*/ 	.short	(.L_123 - .L_122)
.L_122:
        /*001c*/ 	.word	0x00000000
        /*0020*/ 	.short	0x0001
        /*0022*/ 	.short	0x0008
        /*0024*/ 	.byte	0x00, 0xf5, 0x21, 0x00


	//----- nvinfo : EIATTR_KPARAM_INFO
	.align		4
.L_123:
        /*0028*/ 	.byte	0x04, 0x17
        /*002a*/ 	.short	(.L_125 - .L_124)
.L_124:
        /*002c*/ 	.word	0x00000000
        /*0030*/ 	.short	0x0000
        /*0032*/ 	.short	0x0000
        /*0034*/ 	.byte	0x00, 0xf5, 0x21, 0x00


	//----- nvinfo : EIATTR_SPARSE_MMA_MASK
	.align		4
.L_125:
        /*0038*/ 	.byte	0x03, 0x50
        /*003a*/ 	.short	0x0000


	//----- nvinfo : EIATTR_MAXREG_COUNT
	.align		4
        /*003c*/ 	.byte	0x03, 0x1b
        /*003e*/ 	.short	0x00ff


	//----- nvinfo : EIATTR_MERCURY_ISA_VERSION
	.align		4
        /*0040*/ 	.byte	0x03, 0x5f
        /*0042*/ 	.short	0x0101


	//----- nvinfo : EIATTR_VRC_CTA_INIT_COUNT
	.align		4
        /*0044*/ 	.byte	0x02, 0x4a
	.zero		1
	.zero		1


	//----- nvinfo : EIATTR_EXIT_INSTR_OFFSETS
	.align		4
        /*0048*/ 	.byte	0x04, 0x1c
        /*004a*/ 	.short	(.L_127 - .L_126)


	//   ....[0]....
.L_126:
        /*004c*/ 	.word	0x00000070


	//   ....[1]....
        /*0050*/ 	.word	0x000000d0


	//   ....[2]....
        /*0054*/ 	.word	0x00000130


	//----- nvinfo : EIATTR_CBANK_PARAM_SIZE
	.align		4
.L_127:
        /*0058*/ 	.byte	0x03, 0x19
        /*005a*/ 	.short	0x0014


	//----- nvinfo : EIATTR_PARAM_CBANK
	.align		4
        /*005c*/ 	.byte	0x04, 0x0a
        /*005e*/ 	.short	(.L_129 - .L_128)
	.align		4
.L_128:
        /*0060*/ 	.word	index@(.nv.constant0._Z21scatteredAccessKernelPfPii)
        /*0064*/ 	.short	0x0380
        /*0066*/ 	.short	0x0014


	//----- nvinfo : EIATTR_SW_WAR
	.align		4
.L_129:
        /*0068*/ 	.byte	0x04, 0x36
        /*006a*/ 	.short	(.L_131 - .L_130)
.L_130:
        /*006c*/ 	.word	0x00000008
.L_131:


//--------------------- .nv.info._Z19stridedAccessKernelPfii --------------------------
	.section	.nv.info._Z19stridedAccessKernelPfii,"",@"SHT_CUDA_INFO"
	.sectionflags	@""
	.align	4


	//----- nvinfo : EIATTR_CUDA_API_VERSION
	.align		4
        /*0000*/ 	.byte	0x04, 0x37
        /*0002*/ 	.short	(.L_133 - .L_132)
.L_132:
        /*0004*/ 	.word	0x00000082


	//----- nvinfo : EIATTR_KPARAM_INFO
	.align		4
.L_133:
        /*0008*/ 	.byte	0x04, 0x17
        /*000a*/ 	.short	(.L_135 - .L_134)
.L_134:
        /*000c*/ 	.word	0x00000000
        /*0010*/ 	.short	0x0002
        /*0012*/ 	.short	0x000c
        /*0014*/ 	.byte	0x00, 0xf0, 0x11, 0x00


	//----- nvinfo : EIATTR_KPARAM_INFO
	.align		4
.L_135:
        /*0018*/ 	.byte	0x04, 0x17
        /*001a*/ 	.short	(.L_137 - .L_136)
.L_136:
        /*001c*/ 	.word	0x00000000
        /*0020*/ 	.short	0x0001
        /*0022*/ 	.short	0x0008
        /*0024*/ 	.byte	0x00, 0xf0, 0x11, 0x00


	//----- nvinfo : EIATTR_KPARAM_INFO
	.align		4
.L_137:
        /*0028*/ 	.byte	0x04, 0x17
        /*002a*/ 	.short	(.L_139 - .L_138)
.L_138:
        /*002c*/ 	.word	0x00000000
        /*0030*/ 	.short	0x0000
        /*0032*/ 	.short	0x0000
        /*0034*/ 	.byte	0x00, 0xf5, 0x21, 0x00


	//----- nvinfo : EIATTR_SPARSE_MMA_MASK
	.align		4
.L_139:
        /*0038*/ 	.byte	0x03, 0x50
        /*003a*/ 	.short	0x0000


	//----- nvinfo : EIATTR_MAXREG_COUNT
	.align		4
        /*003c*/ 	.byte	0x03, 0x1b
        /*003e*/ 	.short	0x00ff


	//----- nvinfo : EIATTR_MERCURY_ISA_VERSION
	.align		4
        /*0040*/ 	.byte	0x03, 0x5f
        /*0042*/ 	.short	0x0101


	//----- nvinfo : EIATTR_VRC_CTA_INIT_COUNT
	.align		4
        /*0044*/ 	.byte	0x02, 0x4a
	.zero		1
	.zero		1


	//----- nvinfo : EIATTR_EXIT_INSTR_OFFSETS
	.align		4
        /*0048*/ 	.byte	0x04, 0x1c
        /*004a*/ 	.short	(.L_141 - .L_140)


	//   ....[0]....
.L_140:
        /*004c*/ 	.word	0x00000070


	//   ....[1]....
        /*0050*/ 	.word	0x000000a0


	//   ....[2]....
        /*0054*/ 	.word	0x00000130


	//----- nvinfo : EIATTR_CBANK_PARAM_SIZE
	.align		4
.L_141:
        /*0058*/ 	.byte	0x03, 0x19
        /*005a*/ 	.short	0x0010


	//----- nvinfo : EIATTR_PARAM_CBANK
	.align		4
        /*005c*/ 	.byte	0x04, 0x0a
        /*005e*/ 	.short	(.L_143 - .L_142)
	.align		4
.L_142:
        /*0060*/ 	.word	index@(.nv.constant0._Z19stridedAccessKernelPfii)
        /*0064*/ 	.short	0x0380
        /*0066*/ 	.short	0x0010


	//----- nvinfo : EIATTR_SW_WAR
	.align		4
.L_143:
        /*0068*/ 	.byte	0x04, 0x36
        /*006a*/ 	.short	(.L_145 - .L_144)
.L_144:
        /*006c*/ 	.word	0x00000008
.L_145:


//--------------------- .nv.callgraph             --------------------------
	.section	.nv.callgraph,"",@"SHT_CUDA_CALLGRAPH"
	.align	4
	.sectionentsize	8
	.align		4
        /*0000*/ 	.word	0x00000000
	.align		4
        /*0004*/ 	.word	0xffffffff
	.align		4
        /*0008*/ 	.word	0x00000000
	.align		4
        /*000c*/ 	.word	0xfffffffe
	.align		4
        /*0010*/ 	.word	0x00000000
	.align		4
        /*0014*/ 	.word	0xfffffffd
	.align		4
        /*0018*/ 	.word	0x00000000
	.align		4
        /*001c*/ 	.word	0xfffffffc


//--------------------- .text._Z23pageBoundaryCrossKernelPfii --------------------------
	.section	.text._Z23pageBoundaryCrossKernelPfii,"ax",@progbits
	.align	128
        .global         _Z23pageBoundaryCrossKernelPfii
        .type           _Z23pageBoundaryCrossKernelPfii,@function
        .size           _Z23pageBoundaryCrossKernelPfii,(.L_x_53 - _Z23pageBoundaryCrossKernelPfii)
        .other          _Z23pageBoundaryCrossKernelPfii,@"STO_CUDA_ENTRY STV_DEFAULT"
_Z23pageBoundaryCrossKernelPfii:
.text._Z23pageBoundaryCrossKernelPfii:
[----:B------:R-:W-:Y:S08]  /*0000*/  LDC R1, c[0x0][0x37c] ;  /* 0x0000df00ff017b82 */ /* 0x000ff00000000800 */
[----:B------:R-:W0:Y:S01]  /*0010*/  LDC R0, c[0x0][0x388] ;  /* 0x0000e200ff007b82 */ /* 0x000e220000000800 */
[----:B------:R-:W1:Y:S01]  /*0020*/  S2R R9, SR_TID.X ;  /* 0x0000000000097919 */ /* 0x000e620000002100 */
[----:B------:R-:W2:Y:S06]  /*0030*/  LDCU UR6, c[0x0][0x38c] ;  /* 0x00007180ff0677ac */ /* 0x000eac0008000800 */
[----:B------:R-:W1:Y:S08]  /*0040*/  S2UR UR4, SR_CTAID.X ;  /* 0x00000000000479c3 */ /* 0x000e700000002500 */
[----:B------:R-:W1:Y:S01]  /*0050*/  LDC R6, c[0x0][0x360] ;  /* 0x0000d800ff067b82 */ /* 0x000e620000000800 */
[----:B0-----:R-:W-:-:S04]  /*0060*/  IABS R5, R0 ;  /* 0x0000000000057213 */ /* 0x001fc80000000000 */
[----:B------:R-:W0:Y:S01]  /*0070*/  I2F.RP R4, R5 ;  /* 0x0000000500047306 */ /* 0x000e220000209400 */
[----:B-1----:R-:W-:-:S07]  /*0080*/  IMAD R9, R6, UR4, R9 ;  /* 0x0000000406097c24 */ /* 0x002fce000f8e0209 */
[----:B0-----:R-:W0:Y:S02]  /*0090*/  MUFU.RCP R4, R4 ;  /* 0x0000000400047308 */ /* 0x001e240000001000 */
[----:B0-----:R-:W-:Y:S01]  /*00a0*/  VIADD R2, R4, 0xffffffe ;  /* 0x0ffffffe04027836 */ /* 0x001fe20000000000 */
[----:B------:R-:W-:-:S05]  /*00b0*/  IABS R4, R9 ;  /* 0x0000000900047213 */ /* 0x000fca0000000000 */
[----:B------:R0:W1:Y:S02]  /*00c0*/  F2I.FTZ.U32.TRUNC.NTZ R3, R2 ;  /* 0x0000000200037305 */ /* 0x000064000021f000 */
[----:B0-----:R-:W-:Y:S02]  /*00d0*/  IMAD.MOV.U32 R2, RZ, RZ, RZ ;  /* 0x000000ffff027224 */ /* 0x001fe400078e00ff */
[----:B-1----:R-:W-:-:S04]  /*00e0*/  IMAD.MOV R8, RZ, RZ, -R3 ;  /* 0x000000ffff087224 */ /* 0x002fc800078e0a03 */
[----:B------:R-:W-:-:S04]  /*00f0*/  IMAD R7, R8, R5, RZ ;  /* 0x0000000508077224 */ /* 0x000fc800078e02ff */
[----:B------:R-:W-:-:S06]  /*0100*/  IMAD.HI.U32 R3, R3, R7, R2 ;  /* 0x0000000703037227 */ /* 0x000fcc00078e0002 */
[----:B------:R-:W-:-:S04]  /*0110*/  IMAD.HI.U32 R6, R3, R4, RZ ;  /* 0x0000000403067227 */ /* 0x000fc800078e00ff */
[----:B------:R-:W-:-:S04]  /*0120*/  IMAD.MOV R3, RZ, RZ, -R6 ;  /* 0x000000ffff037224 */ /* 0x000fc800078e0a06 */
[----:B------:R-:W-:-:S05]  /*0130*/  IMAD R2, R5, R3, R4 ;  /* 0x0000000305027224 */ /* 0x000fca00078e0204 */
[----:B------:R-:W-:-:S13]  /*0140*/  ISETP.GT.U32.AND P1, PT, R5, R2, PT ;  /* 0x000000020500720c */ /* 0x000fda0003f24070 */
[----:B------:R-:W-:Y:S02]  /*0150*/  @!P1 IMAD.IADD R2, R2, 0x1, -R5 ;  /* 0x0000000102029824 */ /* 0x000fe400078e0a05 */
[----:B------:R-:W-:Y:S01]  /*0160*/  @!P1 VIADD R6, R6, 0x1 ;  /* 0x0000000106069836 */ /* 0x000fe20000000000 */
[----:B------:R-:W-:Y:S02]  /*0170*/  ISETP.NE.AND P1, PT, R0, RZ, PT ;  /* 0x000000ff0000720c */ /* 0x000fe40003f25270 */
[----:B------:R-:W-:Y:S02]  /*0180*/  ISETP.GE.U32.AND P0, PT, R2, R5, PT ;  /* 0x000000050200720c */ /* 0x000fe40003f06070 */
[----:B------:R-:W-:-:S04]  /*0190*/  LOP3.LUT R2, R9, R0, RZ, 0x3c, !PT ;  /* 0x0000000009027212 */ /* 0x000fc800078e3cff */
[----:B------:R-:W-:-:S07]  /*01a0*/  ISETP.GE.AND P2, PT, R2, RZ, PT ;  /* 0x000000ff0200720c */ /* 0x000fce0003f46270 */
[----:B------:R-:W-:-:S06]  /*01b0*/  @P0 VIADD R6, R6, 0x1 ;  /* 0x0000000106060836 */ /* 0x000fcc0000000000 */
[----:B------:R-:W-:Y:S01]  /*01c0*/  @!P2 IMAD.MOV R6, RZ, RZ, -R6 ;  /* 0x000000ffff06a224 */ /* 0x000fe200078e0a06 */
[----:B------:R-:W-:-:S04]  /*01d0*/  @!P1 LOP3.LUT R6, RZ, R0, RZ, 0x33, !PT ;  /* 0x00000000ff069212 */ /* 0x000fc800078e33ff */
[----:B--2---:R-:W-:-:S04]  /*01e0*/  ISETP.GE.AND P0, PT, R6, UR6, PT ;  /* 0x0000000606007c0c */ /* 0x004fc8000bf06270 */
[----:B------:R-:W-:-:S13]  /*01f0*/  ISETP.LT.OR P0, PT, R0, RZ, P0 ;  /* 0x000000ff0000720c */ /* 0x000fda0000701670 */
[----:B------:R-:W-:Y:S05]  /*0200*/  @P0 EXIT ;  /* 0x000000000000094d */ /* 0x000fea0003800000 */
[----:B------:R-:W0:Y:S01]  /*0210*/  LDC.64 R4, c[0x0][0x380] ;  /* 0x0000e000ff047b82 */ /* 0x000e220000000a00 */
[----:B------:R-:W1:Y:S01]  /*0220*/  LDCU.64 UR8, c[0x0][0x380] ;  /* 0x00007000ff0877ac */ /* 0x000e620008000a00 */
[----:B------:R-:W-:Y:S02]  /*0230*/  VIADD R3, R6, 0xfffffffe ;  /* 0xfffffffe06037836 */ /* 0x000fe40000000000 */
[----:B------:R-:W-:Y:S01]  /*0240*/  IMAD.MOV R7, RZ, RZ, -R6 ;  /* 0x000000ffff077224 */ /* 0x000fe200078e0a06 */
[----:B------:R-:W2:Y:S01]  /*0250*/  LDCU.64 UR4, c[0x0][0x358] ;  /* 0x00006b00ff0477ac */ /* 0x000ea20008000a00 */
[C---:B------:R-:W-:Y:S01]  /*0260*/  IMAD R10, R3.reuse, R0, RZ ;  /* 0x00000000030a7224 */ /* 0x040fe200078e02ff */
[----:B------:R-:W-:Y:S01]  /*0270*/  ISETP.GE.AND P0, PT, R3, UR6, PT ;  /* 0x0000000603007c0c */ /* 0x000fe2000bf06270 */
[----:B------:R-:W-:-:S03]  /*0280*/  IMAD R7, R0, R7, R9 ;  /* 0x0000000700077224 */ /* 0x000fc600078e0209 */
[----:B------:R-:W-:Y:S01]  /*0290*/  ISETP.GT.AND P0, PT, R6, 0x1, !P0 ;  /* 0x000000010600780c */ /* 0x000fe20004704270 */
[C---:B------:R-:W-:Y:S01]  /*02a0*/  VIADD R11, R7.reuse, 0xfffffffe ;  /* 0xfffffffe070b7836 */ /* 0x040fe20000000000 */
[----:B------:R-:W-:Y:S02]  /*02b0*/  SHF.R.S32.HI R8, RZ, 0x1f, R7 ;  /* 0x0000001fff087819 */ /* 0x000fe40000011407 */
[----:B------:R-:W-:Y:S02]  /*02c0*/  IADD3 R12, P1, PT, R7, R10, RZ ;  /* 0x0000000a070c7210 */ /* 0x000fe40007f3e0ff */
[----:B------:R-:W-:Y:S02]  /*02d0*/  ISETP.GE.U32.OR P2, PT, R11, R0, !P0 ;  /* 0x000000000b00720c */ /* 0x000fe40004746470 */
[----:B------:R-:W-:Y:S02]  /*02e0*/  LEA.HI.X.SX32 R13, R10, R8, 0x1, P1 ;  /* 0x000000080a0d7211 */ /* 0x000fe400008f0eff */
[----:B-1----:R-:W-:Y:S01]  /*02f0*/  LEA R16, P1, R12, UR8, 0x2 ;  /* 0x000000080c107c11 */ /* 0x002fe2000f8210ff */
[----:B0-----:R-:W-:-:S03]  /*0300*/  IMAD.WIDE R2, R9, 0x4, R4 ;  /* 0x0000000409027825 */ /* 0x001fc600078e0204 */
[----:B------:R-:W-:-:S05]  /*0310*/  LEA.HI.X R17, R12, UR9, R13, 0x2, P1 ;  /* 0x000000090c117c11 */ /* 0x000fca00088f140d */
[----:B--2---:R-:W2:Y:S04]  /*0320*/  @!P2 LDG.E R19, desc[UR4][R2.64] ;  /* 0x000000040213a981 */ /* 0x004ea8000c1e1900 */
[----:B------:R-:W2:Y:S01]  /*0330*/  @!P2 LDG.E R12, desc[UR4][R16.64+-0x8] ;  /* 0xfffff804100ca981 */ /* 0x000ea2000c1e1900 */
[C---:B------:R-:W-:Y:S01]  /*0340*/  VIADD R13, R7.reuse, 0xffffffff ;  /* 0xffffffff070d7836 */ /* 0x040fe20000000000 */
[----:B------:R-:W-:Y:S01]  /*0350*/  BSSY.RECONVERGENT B0, `(.L_x_0) ;  /* 0x000000e000007945 */ /* 0x000fe20003800200 */
[C---:B------:R-:W-:Y:S01]  /*0360*/  VIADD R15, R7.reuse, 0x1 ;  /* 0x00000001070f7836 */ /* 0x040fe20000000000 */
[CC--:B------:R-:W-:Y:S01]  /*0370*/  ISETP.GE.U32.OR P4, PT, R7.reuse, R0.reuse, !P0 ;  /* 0x000000000700720c */ /* 0x0c0fe20004786470 */
[----:B------:R-:W-:Y:S01]  /*0380*/  VIADD R9, R7, 0x2 ;  /* 0x0000000207097836 */ /* 0x000fe20000000000 */
[----:B------:R-:W-:-:S02]  /*0390*/  ISETP.GE.U32.OR P3, PT, R13, R0, !P0 ;  /* 0x000000000d00720c */ /* 0x000fc40004766470 */
[-C--:B------:R-:W-:Y:S02]  /*03a0*/  ISETP.GE.U32.OR P5, PT, R15, R0.reuse, !P0 ;  /* 0x000000000f00720c */ /* 0x080fe400047a6470 */
[----:B------:R-:W-:Y:S01]  /*03b0*/  ISETP.GE.U32.OR P1, PT, R9, R0, !P0 ;  /* 0x000000000900720c */ /* 0x000fe20004726470 */
[----:B--2---:R-:W-:-:S05]  /*03c0*/  @!P2 FFMA R19, R12, 0.10000000149011611938, R19 ;  /* 0x3dcccccd0c13a823 */ /* 0x004fca0000000013 */
[----:B------:R0:W-:Y:S03]  /*03d0*/  @!P2 STG.E desc[UR4][R2.64], R19 ;  /* 0x000000130200a986 */ /* 0x0001e6000c101904 */
[----:B------:R-:W-:Y:S05]  /*03e0*/  @P3 BRA `(.L_x_1) ;  /* 0x0000000000103947 */ /* 0x000fea0003800000 */
[----:B------:R-:W2:Y:S04]  /*03f0*/  LDG.E R12, desc[UR4][R16.64+-0x4] ;  /* 0xfffffc04100c7981 */ /* 0x000ea8000c1e1900 */
[----:B0-----:R-:W2:Y:S02]  /*0400*/  LDG.E R19, desc[UR4][R2.64] ;  /* 0x0000000402137981 */ /* 0x001ea4000c1e1900 */
[----:B--2---:R-:W-:-:S05]  /*0410*/  FFMA R19, R12, 0.10000000149011611938, R19 ;  /* 0x3dcccccd0c137823 */ /* 0x004fca0000000013 */
[----:B------:R1:W-:Y:S02]  /*0420*/  STG.E desc[UR4][R2.64], R19 ;  /* 0x0000001302007986 */ /* 0x0003e4000c101904 */
.L_x_1:
[----:B------:R-:W-:Y:S05]  /*0430*/  BSYNC.RECONVERGENT B0 ;  /* 0x0000000000007941 */ /* 0x000fea0003800200 */
.L_x_0:
[----:B------:R-:W-:Y:S04]  /*0440*/  BSSY.RECONVERGENT B0, `(.L_x_2) ;  /* 0x0000008000007945 */ /* 0x000fe80003800200 */
[----:B------:R-:W-:Y:S05]  /*0450*/  @P4 BRA `(.L_x_3) ;  /* 0x0000000000184947 */ /* 0x000fea0003800000 */
[----:B01----:R-:W-:Y:S01]  /*0460*/  IMAD.IADD R19, R7, 0x1, R10 ;  /* 0x0000000107137824 */ /* 0x003fe200078e020a */
[----:B------:R-:W2:Y:S03]  /*0470*/  LDG.E R21, desc[UR4][R2.64] ;  /* 0x0000000402157981 */ /* 0x000ea6000c1e1900 */
[----:B------:R-:W-:-:S06]  /*0480*/  IMAD.WIDE R18, R19, 0x4, R4 ;  /* 0x0000000413127825 */ /* 0x000fcc00078e0204 */
[----:B------:R-:W2:Y:S02]  /*0490*/  LDG.E R18, desc[UR4][R18.64] ;  /* 0x0000000412127981 */ /* 0x000ea4000c1e1900 */
[----:B--2---:R-:W-:-:S05]  /*04a0*/  FFMA R21, R18, 0.10000000149011611938, R21 ;  /* 0x3dcccccd12157823 */ /* 0x004fca0000000015 */
[----:B------:R2:W-:Y:S02]  /*04b0*/  STG.E desc[UR4][R2.64], R21 ;  /* 0x0000001502007986 */ /* 0x0005e4000c101904 */
.L_x_3:
[----:B------:R-:W-:Y:S05]  /*04c0*/  BSYNC.RECONVERGENT B0 ;  /* 0x0000000000007941 */ /* 0x000fea0003800200 */
.L_x_2:
[----:B------:R-:W-:Y:S04]  /*04d0*/  BSSY.RECONVERGENT B0, `(.L_x_4) ;  /* 0x0000006000007945 */ /* 0x000fe80003800200 */
[----:B------:R-:W-:Y:S05]  /*04e0*/  @P5 BRA `(.L_x_5) ;  /* 0x0000000000105947 */ /* 0x000fea0003800000 */
[----:B------:R-:W3:Y:S04]  /*04f0*/  LDG.E R12, desc[UR4][R16.64+0x4] ;  /* 0x00000404100c7981 */ /* 0x000ee8000c1e1900 */
[----:B01----:R-:W3:Y:S02]  /*0500*/  LDG.E R19, desc[UR4][R2.64] ;  /* 0x0000000402137981 */ /* 0x003ee4000c1e1900 */
[----:B---3--:R-:W-:-:S05]  /*0510*/  FFMA R19, R12, 0.10000000149011611938, R19 ;  /* 0x3dcccccd0c137823 */ /* 0x008fca0000000013 */
[----:B------:R3:W-:Y:S02]  /*0520*/  STG.E desc[UR4][R2.64], R19 ;  /* 0x0000001302007986 */ /* 0x0007e4000c101904 */
.L_x_5:
[----:B------:R-:W-:Y:S05]  /*0530*/  BSYNC.RECONVERGENT B0 ;  /* 0x0000000000007941 */ /* 0x000fea0003800200 */
.L_x_4:
[----:B------:R-:W4:Y:S04]  /*0540*/  @!P1 LDG.E R16, desc[UR4][R16.64+0x8] ;  /* 0x0000080410109981 */ /* 0x000f28000c1e1900 */
[----:B--2---:R-:W4:Y:S01]  /*0550*/  @!P1 LDG.E R21, desc[UR4][R2.64] ;  /* 0x0000000402159981 */ /* 0x004f22000c1e1900 */
[----:B------:R-:W-:Y:S01]  /*0560*/  ISETP.GT.AND P0, PT, R6, UR6, PT ;  /* 0x0000000606007c0c */ /* 0x000fe2000bf04270 */
[----:B------:R-:W-:Y:S01]  /*0570*/  IMAD.IADD R10, R10, 0x1, R0 ;  /* 0x000000010a0a7824 */ /* 0x000fe200078e0200 */
[----:B------:R-:W-:Y:S02]  /*0580*/  BSSY.RECONVERGENT B0, `(.L_x_6) ;  /* 0x0000012000007945 */ /* 0x000fe40003800200 */
[----:B------:R-:W-:Y:S02]  /*0590*/  ISETP.GT.AND P0, PT, R6, RZ, !P0 ;  /* 0x000000ff0600720c */ /* 0x000fe40004704270 */
[----:B------:R-:W-:-:S02]  /*05a0*/  IADD3 R12, P2, PT, R7, R10, RZ ;  /* 0x0000000a070c7210 */ /* 0x000fc40007f5e0ff */
[----:B------:R-:W-:Y:S02]  /*05b0*/  ISETP.GE.U32.OR P5, PT, R11, R0, !P0 ;  /* 0x000000000b00720c */ /* 0x000fe400047a6470 */
[----:B01-3--:R-:W-:Y:S02]  /*05c0*/  LEA.HI.X.SX32 R19, R10, R8, 0x1, P2 ;  /* 0x000000080a137211 */ /* 0x00bfe400010f0eff */
[----:B------:R-:W-:Y:S02]  /*05d0*/  LEA R18, P6, R12, UR8, 0x2 ;  /* 0x000000080c127c11 */ /* 0x000fe4000f8c10ff */
[-C--:B------:R-:W-:Y:S02]  /*05e0*/  ISETP.GE.U32.OR P4, PT, R7, R0.reuse, !P0 ;  /* 0x000000000700720c */ /* 0x080fe40004786470 */
[-C--:B------:R-:W-:Y:S02]  /*05f0*/  ISETP.GE.U32.OR P3, PT, R13, R0.reuse, !P0 ;  /* 0x000000000d00720c */ /* 0x080fe40004766470 */
[----:B------:R-:W-:-:S02]  /*0600*/  ISETP.GE.U32.OR P2, PT, R15, R0, !P0 ;  /* 0x000000000f00720c */ /* 0x000fc40004746470 */
[----:B------:R-:W-:Y:S02]  /*0610*/  ISETP.GE.U32.OR P0, PT, R9, R0, !P0 ;  /* 0x000000000900720c */ /* 0x000fe40004706470 */
[----:B------:R-:W-:Y:S01]  /*0620*/  LEA.HI.X R19, R12, UR9, R19, 0x2, P6 ;  /* 0x000000090c137c11 */ /* 0x000fe2000b0f1413 */
[----:B----4-:R-:W-:-:S05]  /*0630*/  @!P1 FFMA R17, R16, 0.10000000149011611938, R21 ;  /* 0x3dcccccd10119823 */ /* 0x010fca0000000015 */
[----:B------:R0:W-:Y:S01]  /*0640*/  @!P1 STG.E desc[UR4][R2.64], R17 ;  /* 0x0000001102009986 */ /* 0x0001e2000c101904 */
[----:B------:R-:W-:Y:S05]  /*0650*/  @P5 BRA `(.L_x_7) ;  /* 0x0000000000105947 */ /* 0x000fea0003800000 */
[----:B------:R-:W2:Y:S04]  /*0660*/  LDG.E R12, desc[UR4][R18.64+-0x8] ;  /* 0xfffff804120c7981 */ /* 0x000ea8000c1e1900 */
[----:B0-----:R-:W2:Y:S02]  /*0670*/  LDG.E R17, desc[UR4][R2.64] ;  /* 0x0000000402117981 */ /* 0x001ea4000c1e1900 */
[----:B--2---:R-:W-:-:S05]  /*0680*/  FFMA R17, R12, 0.10000000149011611938, R17 ;  /* 0x3dcccccd0c117823 */ /* 0x004fca0000000011 */
[----:B------:R1:W-:Y:S02]  /*0690*/  STG.E desc[UR4][R2.64], R17 ;  /* 0x0000001102007986 */ /* 0x0003e4000c101904 */
.L_x_7:
[----:B------:R-:W-:Y:S05]  /*06a0*/  BSYNC.RECONVERGENT B0 ;  /* 0x0000000000007941 */ /* 0x000fea0003800200 */
.L_x_6:
[----:B------:R-:W-:Y:S04]  /*06b0*/  BSSY.RECONVERGENT B0, `(.L_x_8) ;  /* 0x0000006000007945 */ /* 0x000fe80003800200 */
[----:B------:R-:W-:Y:S05]  /*06c0*/  @P3 BRA `(.L_x_9) ;  /* 0x0000000000103947 */ /* 0x000fea0003800000 */
[----:B------:R-:W2:Y:S04]  /*06d0*/  LDG.E R12, desc[UR4][R18.64+-0x4] ;  /* 0xfffffc04120c7981 */ /* 0x000ea8000c1e1900 */
[----:B01----:R-:W2:Y:S02]  /*06e0*/  LDG.E R17, desc[UR4][R2.64] ;  /* 0x0000000402117981 */ /* 0x003ea4000c1e1900 */
[----:B--2---:R-:W-:-:S05]  /*06f0*/  FFMA R17, R12, 0.10000000149011611938, R17 ;  /* 0x3dcccccd0c117823 */ /* 0x004fca0000000011 */
[----:B------:R2:W-:Y:S02]  /*0700*/  STG.E desc[UR4][R2.64], R17 ;  /* 0x0000001102007986 */ /* 0x0005e4000c101904 */
.L_x_9:
[----:B------:R-:W-:Y:S05]  /*0710*/  BSYNC.RECONVERGENT B0 ;  /* 0x0000000000007941 */ /* 0x000fea0003800200 */
.L_x_8:
[----:B------:R-:W-:Y:S04]  /*0720*/  BSSY.RECONVERGENT B0, `(.L_x_10) ;  /* 0x0000008000007945 */ /* 0x000fe80003800200 */
[----:B------:R-:W-:Y:S05]  /*0730*/  @P4 BRA `(.L_x_11) ;  /* 0x0000000000184947 */ /* 0x000fea0003800000 */
[----:B012---:R-:W-:Y:S01]  /*0740*/  IMAD.IADD R17, R7, 0x1, R10 ;  /* 0x0000000107117824 */ /* 0x007fe200078e020a */
[----:B------:R-:W2:Y:S03]  /*0750*/  LDG.E R21, desc[UR4][R2.64] ;  /* 0x0000000402157981 */ /* 0x000ea6000c1e1900 */
[----:B------:R-:W-:-:S06]  /*0760*/  IMAD.WIDE R16, R17, 0x4, R4 ;  /* 0x0000000411107825 */ /* 0x000fcc00078e0204 */
[----:B------:R-:W2:Y:S02]  /*0770*/  LDG.E R16, desc[UR4][R16.64] ;  /* 0x0000000410107981 */ /* 0x000ea4000c1e1900 */
[----:B--2---:R-:W-:-:S05]  /*0780*/  FFMA R21, R16, 0.10000000149011611938, R21 ;  /* 0x3dcccccd10157823 */ /* 0x004fca0000000015 */
[----:B------:R3:W-:Y:S02]  /*0790*/  STG.E desc[UR4][R2.64], R21 ;  /* 0x0000001502007986 */ /* 0x0007e4000c101904 */
.L_x_11:
[----:B------:R-:W-:Y:S05]  /*07a0*/  BSYNC.RECONVERGENT B0 ;  /* 0x0000000000007941 */ /* 0x000fea0003800200 */
.L_x_10:
[----:B------:R-:W-:Y:S04]  /*07b0*/  BSSY.RECONVERGENT B0, `(.L_x_12) ;  /* 0x0000006000007945 */ /* 0x000fe80003800200 */
[----:B------:R-:W-:Y:S05]  /*07c0*/  @P2 BRA `(.L_x_13) ;  /* 0x0000000000102947 */ /* 0x000fea0003800000 */
[----:B------:R-:W4:Y:S04]  /*07d0*/  LDG.E R12, desc[UR4][R18.64+0x4] ;  /* 0x00000404120c7981 */ /* 0x000f28000c1e1900 */
[----:B012---:R-:W4:Y:S02]  /*07e0*/  LDG.E R17, desc[UR4][R2.64] ;  /* 0x0000000402117981 */ /* 0x007f24000c1e1900 */
[----:B----4-:R-:W-:-:S05]  /*07f0*/  FFMA R17, R12, 0.10000000149011611938, R17 ;  /* 0x3dcccccd0c117823 */ /* 0x010fca0000000011 */
[----:B------:R4:W-:Y:S02]  /*0800*/  STG.E desc[UR4][R2.64], R17 ;  /* 0x0000001102007986 */ /* 0x0009e4000c101904 */
.L_x_13:
[----:B------:R-:W-:Y:S05]  /*0810*/  BSYNC.RECONVERGENT B0 ;  /* 0x0000000000007941 */ /* 0x000fea0003800200 */
.L_x_12:
[----:B------:R-:W5:Y:S04]  /*0820*/  @!P0 LDG.E R18, desc[UR4][R18.64+0x8] ;  /* 0x0000080412128981 */ /* 0x000f68000c1e1900 */
[----:B---3--:R-:W5:Y:S01]  /*0830*/  @!P0 LDG.E R21, desc[UR4][R2.64] ;  /* 0x0000000402158981 */ /* 0x008f62000c1e1900 */
[----:B------:R-:W-:Y:S01]  /*0840*/  ISETP.GE.AND P1, PT, R6, RZ, PT ;  /* 0x000000ff0600720c */ /* 0x000fe20003f26270 */
[----:B------:R-:W-:Y:S01]  /*0850*/  IMAD.IADD R10, R10, 0x1, R0 ;  /* 0x000000010a0a7824 */ /* 0x000fe200078e0200 */
[----:B------:R-:W-:Y:S02]  /*0860*/  BSSY.RECONVERGENT B0, `(.L_x_14) ;  /* 0x0000011000007945 */ /* 0x000fe40003800200 */
[----:B------:R-:W-:Y:S02]  /*0870*/  ISETP.GE.U32.OR P5, PT, R11, R0, !P1 ;  /* 0x000000000b00720c */ /* 0x000fe40004fa6470 */
[----:B------:R-:W-:-:S02]  /*0880*/  IADD3 R12, P2, PT, R7, R10, RZ ;  /* 0x0000000a070c7210 */ /* 0x000fc40007f5e0ff */
[----:B------:R-:W-:Y:S02]  /*0890*/  ISETP.GE.U32.OR P4, PT, R7, R0, !P1 ;  /* 0x000000000700720c */ /* 0x000fe40004f86470 */
[----:B012-4-:R-:W-:Y:S02]  /*08a0*/  LEA.HI.X.SX32 R17, R10, R8, 0x1, P2 ;  /* 0x000000080a117211 */ /* 0x017fe400010f0eff */
[----:B------:R-:W-:Y:S02]  /*08b0*/  LEA R16, P6, R12, UR8, 0x2 ;  /* 0x000000080c107c11 */ /* 0x000fe4000f8c10ff */
[-C--:B------:R-:W-:Y:S02]  /*08c0*/  ISETP.GE.U32.OR P3, PT, R13, R0.reuse, !P1 ;  /* 0x000000000d00720c */ /* 0x080fe40004f66470 */
[-C--:B------:R-:W-:Y:S02]  /*08d0*/  ISETP.GE.U32.OR P2, PT, R15, R0.reuse, !P1 ;  /* 0x000000000f00720c */ /* 0x080fe40004f46470 */
[----:B------:R-:W-:-:S02]  /*08e0*/  ISETP.GE.U32.OR P1, PT, R9, R0, !P1 ;  /* 0x000000000900720c */ /* 0x000fc40004f26470 */
[----:B------:R-:W-:Y:S01]  /*08f0*/  LEA.HI.X R17, R12, UR9, R17, 0x2, P6 ;  /* 0x000000090c117c11 */ /* 0x000fe2000b0f1411 */
[----:B-----5:R-:W-:-:S05]  /*0900*/  @!P0 FFMA R19, R18, 0.10000000149011611938, R21 ;  /* 0x3dcccccd12138823 */ /* 0x020fca0000000015 */
[----:B------:R0:W-:Y:S01]  /*0910*/  @!P0 STG.E desc[UR4][R2.64], R19 ;  /* 0x0000001302008986 */ /* 0x0001e2000c101904 */
[----:B------:R-:W-:Y:S05]  /*0920*/  @P5 BRA `(.L_x_15) ;  /* 0x0000000000105947 */ /* 0x000fea0003800000 */
[----:B------:R-:W2:Y:S04]  /*0930*/  LDG.E R12, desc[UR4][R16.64+-0x8] ;  /* 0xfffff804100c7981 */ /* 0x000ea8000c1e1900 */
[----:B0-----:R-:W2:Y:S02]  /*0940*/  LDG.E R19, desc[UR4][R2.64] ;  /* 0x0000000402137981 */ /* 0x001ea4000c1e1900 */
[----:B--2---:R-:W-:-:S05]  /*0950*/  FFMA R19, R12, 0.10000000149011611938, R19 ;  /* 0x3dcccccd0c137823 */ /* 0x004fca0000000013 */
[----:B------:R1:W-:Y:S02]  /*0960*/  STG.E desc[UR4][R2.64], R19 ;  /* 0x0000001302007986 */ /* 0x0003e4000c101904 */
.L_x_15:
[----:B------:R-:W-:Y:S05]  /*0970*/  BSYNC.RECONVERGENT B0 ;  /* 0x0000000000007941 */ /* 0x000fea0003800200 */
.L_x_14:
[----:B------:R-:W-:Y:S04]  /*0980*/  BSSY.RECONVERGENT B0, `(.L_x_16) ;  /* 0x0000006000007945 */ /* 0x000fe80003800200 */
[----:B------:R-:W-:Y:S05]  /*0990*/  @P3 BRA `(.L_x_17) ;  /* 0x0000000000103947 */ /* 0x000fea0003800000 */
[----:B------:R-:W2:Y:S04]  /*09a0*/  LDG.E R12, desc[UR4][R16.64+-0x4] ;  /* 0xfffffc04100c7981 */ /* 0x000ea8000c1e1900 */
[----:B01----:R-:W2:Y:S02]  /*09b0*/  LDG.E R19, desc[UR4][R2.64] ;  /* 0x0000000402137981 */ /* 0x003ea4000c1e1900 */
[----:B--2---:R-:W-:-:S05]  /*09c0*/  FFMA R19, R12, 0.10000000149011611938, R19 ;  /* 0x3dcccccd0c137823 */ /* 0x004fca0000000013 */
[----:B------:R2:W-:Y:S02]  /*09d0*/  STG.E desc[UR4][R2.64], R19 ;  /* 0x0000001302007986 */ /* 0x0005e4000c101904 */
.L_x_17:
[----:B------:R-:W-:Y:S05]  /*09e0*/  BSYNC.RECONVERGENT B0 ;  /* 0x0000000000007941 */ /* 0x000fea0003800200 */
.L_x_16:
        /* <DEDUP_REMOVED lines=8> */
.L_x_19:
[----:B------:R-:W-:Y:S05]  /*0a70*/  BSYNC.RECONVERGENT B0 ;  /* 0x0000000000007941 */ /* 0x000fea0003800200 */
.L_x_18:
[----:B------:R-:W-:Y:S04]  /*0a80*/  BSSY.RECONVERGENT B0, `(.L_x_20) ;  /* 0x0000006000007945 */ /* 0x000fe80003800200 */
[----:B------:R-:W-:Y:S05]  /*0a90*/  @P2 BRA `(.L_x_21) ;  /* 0x0000000000102947 */ /* 0x000fea0003800000 */
[----:B------:R-:W4:Y:S04]  /*0aa0*/  LDG.E R12, desc[UR4][R16.64+0x4] ;  /* 0x00000404100c7981 */ /* 0x000f28000c1e1900 */
[----:B012---:R-:W4:Y:S02]  /*0ab0*/  LDG.E R19, desc[UR4][R2.64] ;  /* 0x0000000402137981 */ /* 0x007f24000c1e1900 */
[----:B----4-:R-:W-:-:S05]  /*0ac0*/  FFMA R19, R12, 0.10000000149011611938, R19 ;  /* 0x3dcccccd0c137823 */ /* 0x010fca0000000013 */
[----:B------:R4:W-:Y:S02]  /*0ad0*/  STG.E desc[UR4][R2.64], R19 ;  /* 0x0000001302007986 */ /* 0x0009e4000c101904 */
.L_x_21:
[----:B------:R-:W-:Y:S05]  /*0ae0*/  BSYNC.RECONVERGENT B0 ;  /* 0x0000000000007941 */ /* 0x000fea0003800200 */
.L_x_20:
[----:B------:R5:W0:Y:S04]  /*0af0*/  @!P1 LDG.E R17, desc[UR4][R16.64+0x8] ;  /* 0x0000080410119981 */ /* 0x000a28000c1e1900 */
[----:B------:R-:W0:Y:S01]  /*0b00*/  @!P1 LDG.E R14, desc[UR4][R2.64] ;  /* 0x00000004020e9981 */ /* 0x000e22000c1e1900 */
[----:B------:R-:W-:Y:S01]  /*0b10*/  VIADD R12, R6, 0x1 ;  /* 0x00000001060c7836 */ /* 0x000fe20000000000 */
[----:B------:R-:W-:Y:S01]  /*0b20*/  BSSY.RECONVERGENT B0, `(.L_x_22) ;  /* 0x0000014000007945 */ /* 0x000fe20003800200 */
[----:B------:R-:W-:-:S03]  /*0b30*/  IMAD.IADD R10, R10, 0x1, R0 ;  /* 0x000000010a0a7824 */ /* 0x000fc600078e0200 */
[----:B------:R-:W-:Y:S02]  /*0b40*/  ISETP.GE.AND P0, PT, R12, UR6, PT ;  /* 0x000000060c007c0c */ /* 0x000fe4000bf06270 */
[----:B------:R-:W-:Y:S02]  /*0b50*/  IADD3 R12, P2, PT, R7, R10, RZ ;  /* 0x0000000a070c7210 */ /* 0x000fe40007f5e0ff */
[----:B------:R-:W-:Y:S02]  /*0b60*/  ISETP.GT.AND P0, PT, R6, -0x2, !P0 ;  /* 0xfffffffe0600780c */ /* 0x000fe40004704270 */
[----:B---3--:R-:W-:Y:S02]  /*0b70*/  LEA.HI.X.SX32 R21, R10, R8, 0x1, P2 ;  /* 0x000000080a157211 */ /* 0x008fe400010f0eff */
[----:B------:R-:W-:Y:S02]  /*0b80*/  ISETP.GE.U32.OR P5, PT, R11, R0, !P0 ;  /* 0x000000000b00720c */ /* 0x000fe400047a6470 */
[----:B-----5:R-:W-:-:S02]  /*0b90*/  LEA R16, P6, R12, UR8, 0x2 ;  /* 0x000000080c107c11 */ /* 0x020fc4000f8c10ff */
[-C--:B------:R-:W-:Y:S02]  /*0ba0*/  ISETP.GE.U32.OR P4, PT, R13, R0.reuse, !P0 ;  /* 0x000000000d00720c */ /* 0x080fe40004786470 */
[-C--:B------:R-:W-:Y:S02]  /*0bb0*/  ISETP.GE.U32.OR P3, PT, R7, R0.reuse, !P0 ;  /* 0x000000000700720c */ /* 0x080fe40004766470 */
[-C--:B------:R-:W-:Y:S02]  /*0bc0*/  ISETP.GE.U32.OR P2, PT, R15, R0.reuse, !P0 ;  /* 0x000000000f00720c */ /* 0x080fe40004746470 */
[----:B------:R-:W-:Y:S01]  /*0bd0*/  ISETP.GE.U32.OR P0, PT, R9, R0, !P0 ;  /* 0x000000000900720c */ /* 0x000fe20004706470 */
[----:B012-4-:R-:W-:Y:S01]  /*0be0*/  @!P1 FFMA R19, R17, 0.10000000149011611938, R14 ;  /* 0x3dcccccd11139823 */ /* 0x017fe2000000000e */
[----:B------:R-:W-:-:S04]  /*0bf0*/  LEA.HI.X R17, R12, UR9, R21, 0x2, P6 ;  /* 0x000000090c117c11 */ /* 0x000fc8000b0f1415 */
[----:B------:R0:W-:Y:S01]  /*0c00*/  @!P1 STG.E desc[UR4][R2.64], R19 ;  /* 0x0000001302009986 */ /* 0x0001e2000c101904 */
[----:B------:R-:W-:Y:S06]  /*0c10*/  @P5 BRA `(.L_x_23) ;  /* 0x0000000000105947 */ /* 0x000fec0003800000 */
[----:B------:R-:W2:Y:S04]  /*0c20*/  LDG.E R12, desc[UR4][R16.64+-0x8] ;  /* 0xfffff804100c7981 */ /* 0x000ea8000c1e1900 */
[----:B0-----:R-:W2:Y:S02]  /*0c30*/  LDG.E R19, desc[UR4][R2.64] ;  /* 0x0000000402137981 */ /* 0x001ea4000c1e1900 */
[----:B--2---:R-:W-:-:S05]  /*0c40*/  FFMA R19, R12, 0.10000000149011611938, R19 ;  /* 0x3dcccccd0c137823 */ /* 0x004fca0000000013 */
[----:B------:R1:W-:Y:S02]  /*0c50*/  STG.E desc[UR4][R2.64], R19 ;  /* 0x0000001302007986 */ /* 0x0003e4000c101904 */
.L_x_23:
[----:B------:R-:W-:Y:S05]  /*0c60*/  BSYNC.RECONVERGENT B0 ;  /* 0x0000000000007941 */ /* 0x000fea0003800200 */
.L_x_22:
[----:B------:R-:W-:Y:S04]  /*0c70*/  BSSY.RECONVERGENT B0, `(.L_x_24) ;  /* 0x0000006000007945 */ /* 0x000fe80003800200 */
[----:B------:R-:W-:Y:S05]  /*0c80*/  @P4 BRA `(.L_x_25) ;  /* 0x0000000000104947 */ /* 0x000fea0003800000 */
[----:B------:R-:W2:Y:S04]  /*0c90*/  LDG.E R12, desc[UR4][R16.64+-0x4] ;  /* 0xfffffc04100c7981 */ /* 0x000ea8000c1e1900 */
[----:B01----:R-:W2:Y:S02]  /*0ca0*/  LDG.E R19, desc[UR4][R2.64] ;  /* 0x0000000402137981 */ /* 0x003ea4000c1e1900 */
[----:B--2---:R-:W-:-:S05]  /*0cb0*/  FFMA R19, R12, 0.10000000149011611938, R19 ;  /* 0x3dcccccd0c137823 */ /* 0x004fca0000000013 */
[----:B------:R2:W-:Y:S02]  /*0cc0*/  STG.E desc[UR4][R2.64], R19 ;  /* 0x0000001302007986 */ /* 0x0005e4000c101904 */
.L_x_25:
[----:B------:R-:W-:Y:S05]  /*0cd0*/  BSYNC.RECONVERGENT B0 ;  /* 0x0000000000007941 */ /* 0x000fea0003800200 */
.L_x_24:
        /* <DEDUP_REMOVED lines=8> */
.L_x_27:
[----:B------:R-:W-:Y:S05]  /*0d60*/  BSYNC.RECONVERGENT B0 ;  /* 0x0000000000007941 */ /* 0x000fea0003800200 */
.L_x_26:
[----:B------:R-:W-:Y:S04]  /*0d70*/  BSSY.RECONVERGENT B0, `(.L_x_28) ;  /* 0x0000006000007945 */ /* 0x000fe80003800200 */
[----:B------:R-:W-:Y:S05]  /*0d80*/  @P2 BRA `(.L_x_29) ;  /* 0x0000000000102947 */ /* 0x000fea0003800000 */
[----:B------:R-:W4:Y:S04]  /*0d90*/  LDG.E R12, desc[UR4][R16.64+0x4] ;  /* 0x00000404100c7981 */ /* 0x000f28000c1e1900 */
[----:B012---:R-:W4:Y:S02]  /*0da0*/  LDG.E R19, desc[UR4][R2.64] ;  /* 0x0000000402137981 */ /* 0x007f24000c1e1900 */
[----:B----4-:R-:W-:-:S05]  /*0db0*/  FFMA R19, R12, 0.10000000149011611938, R19 ;  /* 0x3dcccccd0c137823 */ /* 0x010fca0000000013 */
[----:B------:R4:W-:Y:S02]  /*0dc0*/  STG.E desc[UR4][R2.64], R19 ;  /* 0x0000001302007986 */ /* 0x0009e4000c101904 */
.L_x_29:
[----:B------:R-:W-:Y:S05]  /*0dd0*/  BSYNC.RECONVERGENT B0 ;  /* 0x0000000000007941 */ /* 0x000fea0003800200 */
.L_x_28:
[----:B------:R-:W5:Y:S04]  /*0de0*/  @!P0 LDG.E R16, desc[UR4][R16.64+0x8] ;  /* 0x0000080410108981 */ /* 0x000f68000c1e1900 */
[----:B012-4-:R-:W5:Y:S01]  /*0df0*/  @!P0 LDG.E R19, desc[UR4][R2.64] ;  /* 0x0000000402138981 */ /* 0x017f62000c1e1900 */
[----:B------:R-:W-:Y:S01]  /*0e00*/  VIADD R12, R6, 0x2 ;  /* 0x00000002060c7836 */ /* 0x000fe20000000000 */
[----:B------:R-:W-:Y:S01]  /*0e10*/  BSSY.RECONVERGENT B0, `(.L_x_30) ;  /* 0x0000014000007945 */ /* 0x000fe20003800200 */
[----:B------:R-:W-:-:S03]  /*0e20*/  IMAD.IADD R10, R10, 0x1, R0 ;  /* 0x000000010a0a7824 */ /* 0x000fc600078e0200 */
[----:B------:R-:W-:-:S04]  /*0e30*/  ISETP.GE.AND P1, PT, R12, UR6, PT ;  /* 0x000000060c007c0c */ /* 0x000fc8000bf26270 */
[----:B------:R-:W-:Y:S02]  /*0e40*/  ISETP.GT.AND P1, PT, R6, -0x3, !P1 ;  /* 0xfffffffd0600780c */ /* 0x000fe40004f24270 */
[----:B------:R-:W-:Y:S02]  /*0e50*/  IADD3 R6, P2, PT, R7, R10, RZ ;  /* 0x0000000a07067210 */ /* 0x000fe40007f5e0ff */
[-C--:B------:R-:W-:Y:S02]  /*0e60*/  ISETP.GE.U32.OR P5, PT, R11, R0.reuse, !P1 ;  /* 0x000000000b00720c */ /* 0x080fe40004fa6470 */
[----:B------:R-:W-:Y:S02]  /*0e70*/  ISETP.GE.U32.OR P4, PT, R13, R0, !P1 ;  /* 0x000000000d00720c */ /* 0x000fe40004f86470 */
[----:B------:R-:W-:Y:S02]  /*0e80*/  LEA.HI.X.SX32 R13, R10, R8, 0x1, P2 ;  /* 0x000000080a0d7211 */ /* 0x000fe400010f0eff */
[----:B------:R-:W-:-:S02]  /*0e90*/  LEA R8, P6, R6, UR8, 0x2 ;  /* 0x0000000806087c11 */ /* 0x000fc4000f8c10ff */
[-C--:B------:R-:W-:Y:S02]  /*0ea0*/  ISETP.GE.U32.OR P3, PT, R15, R0.reuse, !P1 ;  /* 0x000000000f00720c */ /* 0x080fe40004f66470 */
[-C--:B------:R-:W-:Y:S02]  /*0eb0*/  ISETP.GE.U32.OR P2, PT, R9, R0.reuse, !P1 ;  /* 0x000000000900720c */ /* 0x080fe40004f46470 */
[----:B------:R-:W-:Y:S02]  /*0ec0*/  ISETP.GE.U32.OR P1, PT, R7, R0, !P1 ;  /* 0x000000000700720c */ /* 0x000fe40004f26470 */
        /* <DEDUP_REMOVED lines=8> */
.L_x_31:
[----:B------:R-:W-:Y:S05]  /*0f50*/  BSYNC.RECONVERGENT B0 ;  /* 0x0000000000007941 */ /* 0x000fea0003800200 */
.L_x_30:
[----:B------:R-:W-:Y:S04]  /*0f60*/  BSSY.RECONVERGENT B0, `(.L_x_32) ;  /* 0x0000006000007945 */ /* 0x000fe80003800200 */
[----:B------:R-:W-:Y:S05]  /*0f70*/  @P4 BRA `(.L_x_33) ;  /* 0x0000000000104947 */ /* 0x000fea0003800000 */
[----:B------:R-:W2:Y:S04]  /*0f80*/  LDG.E R0, desc[UR4][R8.64+-0x4] ;  /* 0xfffffc0408007981 */ /* 0x000ea8000c1e1900 */
[----:B01----:R-:W2:Y:S02]  /*0f90*/  LDG.E R11, desc[UR4][R2.64] ;  /* 0x00000004020b7981 */ /* 0x003ea4000c1e1900 */
[----:B--2---:R-:W-:-:S05]  /*0fa0*/  FFMA R11, R0, 0.10000000149011611938, R11 ;  /* 0x3dcccccd000b7823 */ /* 0x004fca000000000b */
[----:B------:R2:W-:Y:S02]  /*0fb0*/  STG.E desc[UR4][R2.64], R11 ;  /* 0x0000000b02007986 */ /* 0x0005e4000c101904 */
.L_x_33:
[----:B------:R-:W-:Y:S05]  /*0fc0*/  BSYNC.RECONVERGENT B0 ;  /* 0x0000000000007941 */ /* 0x000fea0003800200 */
.L_x_32:
[----:B------:R-:W-:Y:S04]  /*0fd0*/  BSSY.RECONVERGENT B0, `(.L_x_34) ;  /* 0x0000008000007945 */ /* 0x000fe80003800200 */
[----:B------:R-:W-:Y:S05]  /*0fe0*/  @P1 BRA `(.L_x_35) ;  /* 0x0000000000181947 */ /* 0x000fea0003800000 */
[----:B------:R-:W-:-:S04]  /*0ff0*/  IMAD.IADD R7, R7, 0x1, R10 ;  /* 0x0000000107077824 */ /* 0x000fc800078e020a */
[----:B------:R-:W-:Y:S02]  /*1000*/  IMAD.WIDE R4, R7, 0x4, R4 ;  /* 0x0000000407047825 */ /* 0x000fe400078e0204 */
[----:B------:R-:W4:Y:S04]  /*1010*/  LDG.E R7, desc[UR4][R2.64] ;  /* 0x0000000402077981 */ /* 0x000f28000c1e1900 */
[----:B------:R-:W4:Y:S02]  /*1020*/  LDG.E R4, desc[UR4][R4.64] ;  /* 0x0000000404047981 */ /* 0x000f24000c1e1900 */
[----:B----4-:R-:W-:-:S05]  /*1030*/  FFMA R7, R4, 0.10000000149011611938, R7 ;  /* 0x3dcccccd04077823 */ /* 0x010fca0000000007 */
[----:B------:R4:W-:Y:S02]  /*1040*/  STG.E desc[UR4][R2.64], R7 ;  /* 0x0000000702007986 */ /* 0x0009e4000c101904 */
.L_x_35:
[----:B------:R-:W-:Y:S05]  /*1050*/  BSYNC.RECONVERGENT B0 ;  /* 0x0000000000007941 */ /* 0x000fea0003800200 */
.L_x_34:
[----:B------:R-:W-:Y:S04]  /*1060*/  BSSY.RECONVERGENT B0, `(.L_x_36) ;  /* 0x0000006000007945 */ /* 0x000fe80003800200 */
[----:B------:R-:W-:Y:S05]  /*1070*/  @P3 BRA `(.L_x_37) ;  /* 0x0000000000103947 */ /* 0x000fea0003800000 */
[----:B------:R-:W5:Y:S04]  /*1080*/  LDG.E R0, desc[UR4][R8.64+0x4] ;  /* 0x0000040408007981 */ /* 0x000f68000c1e1900 */
[----:B------:R-:W5:Y:S02]  /*1090*/  LDG.E R5, desc[UR4][R2.64] ;  /* 0x0000000402057981 */ /* 0x000f64000c1e1900 */
[----:B-----5:R-:W-:-:S05]  /*10a0*/  FFMA R5, R0, 0.10000000149011611938, R5 ;  /* 0x3dcccccd00057823 */ /* 0x020fca0000000005 */
[----:B------:R0:W-:Y:S02]  /*10b0*/  STG.E desc[UR4][R2.64], R5 ;  /* 0x0000000502007986 */ /* 0x0001e4000c101904 */
.L_x_37:
[----:B------:R-:W-:Y:S05]  /*10c0*/  BSYNC.RECONVERGENT B0 ;  /* 0x0000000000007941 */ /* 0x000fea0003800200 */
.L_x_36:
[----:B------:R-:W-:Y:S05]  /*10d0*/  @P2 EXIT ;  /* 0x000000000000294d */ /* 0x000fea0003800000 */
[----:B------:R-:W5:Y:S04]  /*10e0*/  LDG.E R8, desc[UR4][R8.64+0x8] ;  /* 0x0000080408087981 */ /* 0x000f68000c1e1900 */
[----:B0-----:R-:W5:Y:S02]  /*10f0*/  LDG.E R5, desc[UR4][R2.64] ;  /* 0x0000000402057981 */ /* 0x001f64000c1e1900 */
[----:B-----5:R-:W-:-:S05]  /*1100*/  FFMA R5, R8, 0.10000000149011611938, R5 ;  /* 0x3dcccccd08057823 */ /* 0x020fca0000000005 */
[----:B------:R-:W-:Y:S01]  /*1110*/  STG.E desc[UR4][R2.64], R5 ;  /* 0x0000000502007986 */ /* 0x000fe2000c101904 */
[----:B------:R-:W-:Y:S05]  /*1120*/  EXIT ;  /* 0x000000000000794d */ /* 0x000fea0003800000 */
.L_x_38:
[----:B------:R-:W-:-:S00]  /*1130*/  BRA `(.L_x_38) ;  /* 0xfffffffc00fc7947 */ /* 0x000fc0000383ffff */
[----:B------:R-:W-:-:S00]  /*1140*/  NOP ;  /* 0x0000000000007918 */ /* 0x000fc00000000000 */
        /* <DEDUP_REMOVED lines=11> */
.L_x_53:


//--------------------- .text._Z19poorReductionKernelPfS_i --------------------------
	.section	.text._Z19poorReductionKernelPfS_i,"ax",@progbits
	.align	128
        .global         _Z19poorReductionKernelPfS_i
        .type           _Z19poorReductionKernelPfS_i,@function
        .size           _Z19poorReductionKernelPfS_i,(.L_x_54 - _Z19poorReductionKernelPfS_i)
        .other          _Z19poorReductionKernelPfS_i,@"STO_CUDA_ENTRY STV_DEFAULT"
_Z19poorReductionKernelPfS_i:
.text._Z19poorReductionKernelPfS_i:
[----:B------:R-:W-:Y:S01]  /*0000*/  LDC R1, c[0x0][0x37c] ;  /* 0x0000df00ff017b82 */ /* 0x000fe20000000800 */
[----:B------:R-:W0:Y:S07]  /*0010*/  S2R R0, SR_TID.X ;  /* 0x0000000000007919 */ /* 0x000e2e0000002100 */
[----:B------:R-:W0:Y:S01]  /*0020*/  S2UR UR4, SR_CTAID.X ;  /* 0x00000000000479c3 */ /* 0x000e220000002500 */
[----:B------:R-:W1:Y:S01]  /*0030*/  LDCU UR5, c[0x0][0x390] ;  /* 0x00007200ff0577ac */ /* 0x000e620008000800 */
[----:B------:R-:W-:Y:S01]  /*0040*/  BSSY.RECONVERGENT B0, `(.L_x_39) ;  /* 0x0000012000007945 */ /* 0x000fe20003800200 */
[----:B------:R-:W-:Y:S01]  /*0050*/  HFMA2 R7, -RZ, RZ, 0, 0 ;  /* 0x00000000ff077431 */ /* 0x000fe200000001ff */
[----:B------:R-:W2:Y:S04]  /*0060*/  LDCU.64 UR6, c[0x0][0x358] ;  /* 0x00006b00ff0677ac */ /* 0x000ea80008000a00 */
[----:B------:R-:W0:Y:S02]  /*0070*/  LDC R3, c[0x0][0x360] ;  /* 0x0000d800ff037b82 */ /* 0x000e240000000800 */
[----:B0-----:R-:W-:-:S05]  /*0080*/  IMAD R0, R3, UR4, R0 ;  /* 0x0000000403007c24 */ /* 0x001fca000f8e0200 */
[----:B-1----:R-:W-:-:S13]  /*0090*/  ISETP.GE.AND P0, PT, R0, UR5, PT ;  /* 0x0000000500007c0c */ /* 0x002fda000bf06270 */
[----:B--2---:R-:W-:Y:S05]  /*00a0*/  @P0 BRA `(.L_x_40) ;  /* 0x00000000002c0947 */ /* 0x004fea0003800000 */
[----:B------:R-:W0:Y:S01]  /*00b0*/  LDC.64 R4, c[0x0][0x380] ;  /* 0x0000e000ff047b82 */ /* 0x000e220000000a00 */
[----:B------:R-:W1:Y:S01]  /*00c0*/  LDCU UR4, c[0x0][0x370] ;  /* 0x00006e00ff0477ac */ /* 0x000e620008000800 */
[----:B------:R-:W-:Y:S02]  /*00d0*/  MOV R7, RZ ;  /* 0x000000ff00077202 */ /* 0x000fe40000000f00 */
[----:B------:R-:W-:Y:S01]  /*00e0*/  MOV R9, R0 ;  /* 0x0000000000097202 */ /* 0x000fe20000000f00 */
[----:B-1----:R-:W-:-:S07]  /*00f0*/  IMAD R6, R3, UR4, RZ ;  /* 0x0000000403067c24 */ /* 0x002fce000f8e02ff */
.L_x_41:
[----:B0-----:R-:W-:-:S06]  /*0100*/  IMAD.WIDE R2, R9, 0x4, R4 ;  /* 0x0000000409027825 */ /* 0x001fcc00078e0204 */
[----:B------:R-:W2:Y:S01]  /*0110*/  LDG.E R2, desc[UR6][R2.64] ;  /* 0x0000000602027981 */ /* 0x000ea2000c1e1900 */
[----:B------:R-:W-:-:S04]  /*0120*/  LEA R9, R6, R9, 0x3 ;  /* 0x0000000906097211 */ /* 0x000fc800078e18ff */
[----:B------:R-:W-:Y:S01]  /*0130*/  ISETP.GE.AND P0, PT, R9, UR5, PT ;  /* 0x0000000509007c0c */ /* 0x000fe2000bf06270 */
[----:B--2---:R-:W-:-:S12]  /*0140*/  FADD R7, R2, R7 ;  /* 0x0000000702077221 */ /* 0x004fd80000000000 */
[----:B------:R-:W-:Y:S05]  /*0150*/  @!P0 BRA `(.L_x_41) ;  /* 0xfffffffc00e88947 */ /* 0x000fea000383ffff */
.L_x_40:
[----:B------:R-:W-:Y:S05]  /*0160*/  BSYNC.RECONVERGENT B0 ;  /* 0x0000000000007941 */ /* 0x000fea0003800200 */
.L_x_39:
[----:B------:R-:W-:-:S04]  /*0170*/  USHF.R.S32.HI UR4, URZ, 0x1f, UR5 ;  /* 0x0000001fff047899 */ /* 0x000fc80008011405 */
[----:B------:R-:W-:-:S04]  /*0180*/  ULEA.HI UR4, UR4, UR5, URZ, 0x3 ;  /* 0x0000000504047291 */ /* 0x000fc8000f8f18ff */
[----:B------:R-:W-:-:S06]  /*0190*/  USHF.R.S32.HI UR4, URZ, 0x3, UR4 ;  /* 0x00000003ff047899 */ /* 0x000fcc0008011404 */
[----:B------:R-:W-:-:S13]  /*01a0*/  ISETP.GE.AND P0, PT, R0, UR4, PT ;  /* 0x0000000400007c0c */ /* 0x000fda000bf06270 */
[----:B------:R-:W-:Y:S05]  /*01b0*/  @P0 EXIT ;  /* 0x000000000000094d */ /* 0x000fea0003800000 */
[----:B------:R-:W0:Y:S01]  /*01c0*/  LDC.64 R2, c[0x0][0x388] ;  /* 0x0000e200ff027b82 */ /* 0x000e220000000a00 */
[----:B------:R-:W-:-:S05]  /*01d0*/  SHF.L.U32 R5, R0, 0x4, RZ ;  /* 0x0000000400057819 */ /* 0x000fca00000006ff */
[----:B0-----:R-:W-:-:S05]  /*01e0*/  IMAD.WIDE R2, R5, 0x4, R2 ;  /* 0x0000000405027825 */ /* 0x001fca00078e0202 */
[----:B------:R-:W-:Y:S01]  /*01f0*/  STG.E desc[UR6][R2.64], R7 ;  /* 0x0000000702007986 */ /* 0x000fe2000c101906 */
[----:B------:R-:W-:Y:S05]  /*0200*/  EXIT ;  /* 0x000000000000794d */ /* 0x000fea0003800000 */
.L_x_42:
        /* <DEDUP_REMOVED lines=15> */
.L_x_54:


//--------------------- .text._Z18atomicAccessKernelPiPfi --------------------------
	.section	.text._Z18atomicAccessKernelPiPfi,"ax",@progbits
	.align	128
        .global         _Z18atomicAccessKernelPiPfi
        .type           _Z18atomicAccessKernelPiPfi,@function
        .size           _Z18atomicAccessKernelPiPfi,(.L_x_55 - _Z18atomicAccessKernelPiPfi)
        .other          _Z18atomicAccessKernelPiPfi,@"STO_CUDA_ENTRY STV_DEFAULT"
_Z18atomicAccessKernelPiPfi:
.text._Z18atomicAccessKernelPiPfi:
[----:B------:R-:W-:Y:S01]  /*0000*/  LDC R1, c[0x0][0x37c] ;  /* 0x0000df00ff017b82 */ /* 0x000fe20000000800 */
[----:B------:R-:W0:Y:S07]  /*0010*/  S2R R0, SR_TID.X ;  /* 0x0000000000007919 */ /* 0x000e2e0000002100 */
[----:B------:R-:W0:Y:S01]  /*0020*/  S2UR UR4, SR_CTAID.X ;  /* 0x00000000000479c3 */ /* 0x000e220000002500 */
[----:B------:R-:W1:Y:S07]  /*0030*/  LDCU UR5, c[0x0][0x390] ;  /* 0x00007200ff0577ac */ /* 0x000e6e0008000800 */
[----:B------:R-:W0:Y:S02]  /*0040*/  LDC R3, c[0x0][0x360] ;  /* 0x0000d800ff037b82 */ /* 0x000e240000000800 */
[----:B0-----:R-:W-:-:S05]  /*0050*/  IMAD R0, R3, UR4, R0 ;  /* 0x0000000403007c24 */ /* 0x001fca000f8e0200 */
[----:B-1----:R-:W-:-:S13]  /*0060*/  ISETP.GE.AND P0, PT, R0, UR5, PT ;  /* 0x0000000500007c0c */ /* 0x002fda000bf06270 */
[----:B------:R-:W-:Y:S05]  /*0070*/  @P0 EXIT ;  /* 0x000000000000094d */ /* 0x000fea0003800000 */
[----:B------:R-:W0:Y:S01]  /*0080*/  LDC.64 R2, c[0x0][0x388] ;  /* 0x0000e200ff027b82 */ /* 0x000e220000000a00 */
[----:B------:R-:W1:Y:S01]  /*0090*/  LDCU.64 UR4, c[0x0][0x358] ;  /* 0x00006b00ff0477ac */ /* 0x000e620008000a00 */
[----:B------:R-:W-:-:S05]  /*00a0*/  SHF.L.U32 R5, R0, 0x6, RZ ;  /* 0x0000000600057819 */ /* 0x000fca00000006ff */
[----:B0-----:R-:W-:-:S06]  /*00b0*/  IMAD.WIDE R2, R5, 0x4, R2 ;  /* 0x0000000405027825 */ /* 0x001fcc00078e0202 */
[----:B-1----:R-:W2:Y:S02]  /*00c0*/  LDG.E R2, desc[UR4][R2.64] ;  /* 0x0000000402027981 */ /* 0x002ea4000c1e1900 */
[----:B--2---:R-:W-:-:S13]  /*00d0*/  FSETP.GT.AND P0, PT, R2, 0.5, PT ;  /* 0x3f0000000200780b */ /* 0x004fda0003f04000 */
[----:B------:R-:W-:Y:S05]  /*00e0*/  @!P0 EXIT ;  /* 0x000000000000894d */ /* 0x000fea0003800000 */
[----:B------:R-:W0:Y:S01]  /*00f0*/  S2R R0, SR_LANEID ;  /* 0x0000000000007919 */ /* 0x000e220000000000 */
[----:B------:R-:W1:Y:S01]  /*0100*/  LDC.64 R2, c[0x0][0x380] ;  /* 0x0000e000ff027b82 */ /* 0x000e620000000a00 */
[----:B------:R-:W-:Y:S02]  /*0110*/  VOTEU.ANY UR6, UPT, PT ;  /* 0x0000000000067886 */ /* 0x000fe400038e0100 */
[----:B------:R-:W-:Y:S02]  /*0120*/  UFLO.U32 UR7, UR6 ;  /* 0x00000006000772bd */ /* 0x000fe400080e0000 */
[----:B------:R-:W1:Y:S04]  /*0130*/  POPC R5, UR6 ;  /* 0x0000000600057d09 */ /* 0x000e680008000000 */
[----:B0-----:R-:W-:-:S13]  /*0140*/  ISETP.EQ.U32.AND P0, PT, R0, UR7, PT ;  /* 0x0000000700007c0c */ /* 0x001fda000bf02070 */
[----:B-1----:R-:W-:Y:S01]  /*0150*/  @P0 REDG.E.ADD.STRONG.GPU desc[UR4][R2.64], R5 ;  /* 0x000000050200098e */ /* 0x002fe2000c12e104 */
[----:B------:R-:W-:Y:S05]  /*0160*/  EXIT ;  /* 0x000000000000794d */ /* 0x000fea0003800000 */
.L_x_43:
        /* <DEDUP_REMOVED lines=9> */
.L_x_55:


//--------------------- .text._Z23columnMajorAccessKernelPfii --------------------------
	.section	.text._Z23columnMajorAccessKernelPfii,"ax",@progbits
	.align	128
        .global         _Z23columnMajorAccessKernelPfii
        .type           _Z23columnMajorAccessKernelPfii,@function
        .size           _Z23columnMajorAccessKernelPfii,(.L_x_56 - _Z23columnMajorAccessKernelPfii)
        .other          _Z23columnMajorAccessKernelPfii,@"STO_CUDA_ENTRY STV_DEFAULT"
_Z23columnMajorAccessKernelPfii:
.text._Z23columnMajorAccessKernelPfii:
[----:B------:R-:W-:Y:S01]  /*0000*/  LDC R1, c[0x0][0x37c] ;  /* 0x0000df00ff017b82 */ /* 0x000fe20000000800 */
[----:B------:R-:W0:Y:S07]  /*0010*/  S2R R0, SR_TID.X ;  /* 0x0000000000007919 */ /* 0x000e2e0000002100 */
[----:B------:R-:W0:Y:S08]  /*0020*/  S2UR UR4, SR_CTAID.X ;  /* 0x00000000000479c3 */ /* 0x000e300000002500 */
[----:B------:R-:W0:Y:S08]  /*0030*/  LDC R5, c[0x0][0x360] ;  /* 0x0000d800ff057b82 */ /* 0x000e300000000800 */
[----:B------:R-:W1:Y:S01]  /*0040*/  LDC.64 R2, c[0x0][0x388] ;  /* 0x0000e200ff027b82 */ /* 0x000e620000000a00 */
[----:B0-----:R-:W-:Y:S01]  /*0050*/  IMAD R0, R5, UR4, R0 ;  /* 0x0000000405007c24 */ /* 0x001fe2000f8e0200 */
[----:B-1----:R-:W-:-:S04]  /*0060*/  ISETP.GE.AND P0, PT, R2, 0x1, PT ;  /* 0x000000010200780c */ /* 0x002fc80003f06270 */
[----:B------:R-:W-:-:S13]  /*0070*/  ISETP.GE.OR P0, PT, R0, R3, !P0 ;  /* 0x000000030000720c */ /* 0x000fda0004706670 */
[----:B------:R-:W-:Y:S05]  /*0080*/  @P0 EXIT ;  /* 0x000000000000094d */ /* 0x000fea0003800000 */
[C---:B------:R-:W-:Y:S01]  /*0090*/  ISETP.GE.U32.AND P1, PT, R2.reuse, 0x10, PT ;  /* 0x000000100200780c */ /* 0x040fe20003f26070 */
[----:B------:R-:W0:Y:S01]  /*00a0*/  LDCU.64 UR4, c[0x0][0x358] ;  /* 0x00006b00ff0477ac */ /* 0x000e220008000a00 */
[----:B------:R-:W-:Y:S01]  /*00b0*/  LOP3.LUT R7, R2, 0xf, RZ, 0xc0, !PT ;  /* 0x0000000f02077812 */ /* 0x000fe200078ec0ff */
[----:B------:R-:W-:-:S03]  /*00c0*/  HFMA2 R4, -RZ, RZ, 0, 0 ;  /* 0x00000000ff047431 */ /* 0x000fc600000001ff */
[----:B------:R-:W-:-:S07]  /*00d0*/  ISETP.NE.AND P0, PT, R7, RZ, PT ;  /* 0x000000ff0700720c */ /* 0x000fce0003f05270 */
[----:B------:R-:W-:Y:S06]  /*00e0*/  @!P1 BRA `(.L_x_44) ;  /* 0x0000000400209947 */ /* 0x000fec0003800000 */
[----:B------:R-:W-:Y:S02]  /*00f0*/  LOP3.LUT R4, R2, 0x7ffffff0, RZ, 0xc0, !PT ;  /* 0x7ffffff002047812 */ /* 0x000fe400078ec0ff */
[----:B------:R-:W-:Y:S02]  /*0100*/  MOV R6, R0 ;  /* 0x0000000000067202 */ /* 0x000fe40000000f00 */
[----:B------:R-:W-:-:S07]  /*0110*/  IADD3 R5, PT, PT, -R4, RZ, RZ ;  /* 0x000000ff04057210 */ /* 0x000fce0007ffe1ff */
.L_x_45:
[----:B---3--:R-:W1:Y:S02]  /*0120*/  LDC.64 R8, c[0x0][0x380] ;  /* 0x0000e000ff087b82 */ /* 0x008e640000000a00 */
[----:B-1----:R-:W-:-:S05]  /*0130*/  IMAD.WIDE R8, R6, 0x4, R8 ;  /* 0x0000000406087825 */ /* 0x002fca00078e0208 */
[----:B0-----:R-:W2:Y:S02]  /*0140*/  LDG.E R10, desc[UR4][R8.64] ;  /* 0x00000004080a7981 */ /* 0x001ea4000c1e1900 */
[----:B--2---:R-:W-:Y:S01]  /*0150*/  FMUL R17, R10, 1.5 ;  /* 0x3fc000000a117820 */ /* 0x004fe20000400000 */
[----:B------:R-:W-:-:S04]  /*0160*/  IMAD.WIDE R10, R3, 0x4, R8 ;  /* 0x00000004030a7825 */ /* 0x000fc800078e0208 */
[----:B------:R0:W-:Y:S04]  /*0170*/  STG.E desc[UR4][R8.64], R17 ;  /* 0x0000001108007986 */ /* 0x0001e8000c101904 */
[----:B------:R-:W2:Y:S02]  /*0180*/  LDG.E R12, desc[UR4][R10.64] ;  /* 0x000000040a0c7981 */ /* 0x000ea4000c1e1900 */
[----:B--2---:R-:W-:Y:S01]  /*0190*/  FMUL R19, R12, 1.5 ;  /* 0x3fc000000c137820 */ /* 0x004fe20000400000 */
[----:B------:R-:W-:-:S04]  /*01a0*/  IMAD.WIDE R12, R3, 0x4, R10 ;  /* 0x00000004030c7825 */ /* 0x000fc800078e020a */
[----:B------:R1:W-:Y:S04]  /*01b0*/  STG.E desc[UR4][R10.64], R19 ;  /* 0x000000130a007986 */ /* 0x0003e8000c101904 */
[----:B------:R-:W2:Y:S02]  /*01c0*/  LDG.E R14, desc[UR4][R12.64] ;  /* 0x000000040c0e7981 */ /* 0x000ea4000c1e1900 */
[----:B--2---:R-:W-:Y:S01]  /*01d0*/  FMUL R21, R14, 1.5 ;  /* 0x3fc000000e157820 */ /* 0x004fe20000400000 */
[----:B------:R-:W-:-:S04]  /*01e0*/  IMAD.WIDE R14, R3, 0x4, R12 ;  /* 0x00000004030e7825 */ /* 0x000fc800078e020c */
[----:B------:R2:W-:Y:S04]  /*01f0*/  STG.E desc[UR4][R12.64], R21 ;  /* 0x000000150c007986 */ /* 0x0005e8000c101904 */
[----:B------:R-:W3:Y:S01]  /*0200*/  LDG.E R16, desc[UR4][R14.64] ;  /* 0x000000040e107981 */ /* 0x000ee2000c1e1900 */
[----:B0-----:R-:W-:-:S04]  /*0210*/  IMAD.WIDE R8, R3, 0x4, R14 ;  /* 0x0000000403087825 */ /* 0x001fc800078e020e */
[----:B---3--:R-:W-:-:S05]  /*0220*/  FMUL R23, R16, 1.5 ;  /* 0x3fc0000010177820 */ /* 0x008fca0000400000 */
[----:B------:R0:W-:Y:S04]  /*0230*/  STG.E desc[UR4][R14.64], R23 ;  /* 0x000000170e007986 */ /* 0x0001e8000c101904 */
[----:B------:R-:W3:Y:S01]  /*0240*/  LDG.E R16, desc[UR4][R8.64] ;  /* 0x0000000408107981 */ /* 0x000ee2000c1e1900 */
[----:B-1----:R-:W-:-:S04]  /*0250*/  IMAD.WIDE R10, R3, 0x4, R8 ;  /* 0x00000004030a7825 */ /* 0x002fc800078e0208 */
[----:B---3--:R-:W-:-:S05]  /*0260*/  FMUL R17, R16, 1.5 ;  /* 0x3fc0000010117820 */ /* 0x008fca0000400000 */
[----:B------:R1:W-:Y:S04]  /*0270*/  STG.E desc[UR4][R8.64], R17 ;  /* 0x0000001108007986 */ /* 0x0003e8000c101904 */
[----:B------:R-:W3:Y:S01]  /*0280*/  LDG.E R16, desc[UR4][R10.64] ;  /* 0x000000040a107981 */ /* 0x000ee2000c1e1900 */
[----:B--2---:R-:W-:-:S04]  /*0290*/  IMAD.WIDE R12, R3, 0x4, R10 ;  /* 0x00000004030c7825 */ /* 0x004fc800078e020a */
[----:B---3--:R-:W-:-:S05]  /*02a0*/  FMUL R19, R16, 1.5 ;  /* 0x3fc0000010137820 */ /* 0x008fca0000400000 */
        /* <DEDUP_REMOVED lines=29> */
[----:B------:R-:W4:Y:S01]  /*0480*/  LDG.E R16, desc[UR4][R10.64] ;  /* 0x000000040a107981 */ /* 0x000f22000c1e1900 */
[----:B-1----:R-:W-:-:S04]  /*0490*/  IMAD.WIDE R12, R3, 0x4, R10 ;  /* 0x00000004030c7825 */ /* 0x002fc800078e020a */
[----:B----4-:R-:W-:-:S05]  /*04a0*/  FMUL R19, R16, 1.5 ;  /* 0x3fc0000010137820 */ /* 0x010fca0000400000 */
[----:B------:R3:W-:Y:S04]  /*04b0*/  STG.E desc[UR4][R10.64], R19 ;  /* 0x000000130a007986 */ /* 0x0007e8000c101904 */
[----:B------:R-:W4:Y:S01]  /*04c0*/  LDG.E R16, desc[UR4][R12.64] ;  /* 0x000000040c107981 */ /* 0x000f22000c1e1900 */
[----:B--2---:R-:W-:Y:S01]  /*04d0*/  IMAD.WIDE R14, R3, 0x4, R12 ;  /* 0x00000004030e7825 */ /* 0x004fe200078e020c */
[----:B------:R-:W-:-:S03]  /*04e0*/  IADD3 R5, PT, PT, R5, 0x10, RZ ;  /* 0x0000001005057810 */ /* 0x000fc60007ffe0ff */
[----:B----4-:R-:W-:-:S05]  /*04f0*/  FMUL R21, R16, 1.5 ;  /* 0x3fc0000010157820 */ /* 0x010fca0000400000 */
[----:B------:R3:W-:Y:S04]  /*0500*/  STG.E desc[UR4][R12.64], R21 ;  /* 0x000000150c007986 */ /* 0x0007e8000c101904 */
[----:B------:R-:W2:Y:S01]  /*0510*/  LDG.E R16, desc[UR4][R14.64] ;  /* 0x000000040e107981 */ /* 0x000ea2000c1e1900 */
[----:B------:R-:W-:Y:S02]  /*0520*/  ISETP.NE.AND P1, PT, R5, RZ, PT ;  /* 0x000000ff0500720c */ /* 0x000fe40003f25270 */
[----:B------:R-:W-:Y:S01]  /*0530*/  LEA R6, R3, R6, 0x4 ;  /* 0x0000000603067211 */ /* 0x000fe200078e20ff */
[----:B--2---:R-:W-:-:S05]  /*0540*/  FMUL R23, R16, 1.5 ;  /* 0x3fc0000010177820 */ /* 0x004fca0000400000 */
[----:B------:R3:W-:Y:S05]  /*0550*/  STG.E desc[UR4][R14.64], R23 ;  /* 0x000000170e007986 */ /* 0x0007ea000c101904 */
[----:B------:R-:W-:Y:S05]  /*0560*/  @P1 BRA `(.L_x_45) ;  /* 0xfffffff800ec1947 */ /* 0x000fea000383ffff */
.L_x_44:
[----:B0-----:R-:W-:Y:S05]  /*0570*/  @!P0 EXIT ;  /* 0x000000000000894d */ /* 0x001fea0003800000 */
[----:B------:R-:W-:Y:S02]  /*0580*/  ISETP.GE.U32.AND P0, PT, R7, 0x8, PT ;  /* 0x000000080700780c */ /* 0x000fe40003f06070 */
[----:B---3--:R-:W-:-:S04]  /*0590*/  LOP3.LUT R14, R2, 0x7, RZ, 0xc0, !PT ;  /* 0x00000007020e7812 */ /* 0x008fc800078ec0ff */
[----:B------:R-:W-:-:S07]  /*05a0*/  ISETP.NE.AND P1, PT, R14, RZ, PT ;  /* 0x000000ff0e00720c */ /* 0x000fce0003f25270 */
[----:B------:R-:W-:Y:S06]  /*05b0*/  @!P0 BRA `(.L_x_46) ;  /* 0x00000000008c8947 */ /* 0x000fec0003800000 */
[----:B------:R-:W0:Y:S01]  /*05c0*/  LDC.64 R6, c[0x0][0x380] ;  /* 0x0000e000ff067b82 */ /* 0x000e220000000a00 */
[----:B------:R-:W-:-:S04]  /*05d0*/  IMAD R5, R4, R3, R0 ;  /* 0x0000000304057224 */ /* 0x000fc800078e0200 */
[----:B0-----:R-:W-:-:S05]  /*05e0*/  IMAD.WIDE R6, R5, 0x4, R6 ;  /* 0x0000000405067825 */ /* 0x001fca00078e0206 */
[----:B------:R-:W2:Y:S01]  /*05f0*/  LDG.E R5, desc[UR4][R6.64] ;  /* 0x0000000406057981 */ /* 0x000ea2000c1e1900 */
[----:B------:R-:W-:-:S04]  /*0600*/  IMAD.WIDE R8, R3, 0x4, R6 ;  /* 0x0000000403087825 */ /* 0x000fc800078e0206 */
[----:B--2---:R-:W-:-:S05]  /*0610*/  FMUL R5, R5, 1.5 ;  /* 0x3fc0000005057820 */ /* 0x004fca0000400000 */
        /* <DEDUP_REMOVED lines=21> */
[----:B------:R-:W2:Y:S01]  /*0770*/  LDG.E R16, desc[UR4][R10.64] ;  /* 0x000000040a107981 */ /* 0x000ea2000c1e1900 */
[----:B0-----:R-:W-:-:S04]  /*0780*/  IMAD.WIDE R12, R3, 0x4, R10 ;  /* 0x00000004030c7825 */ /* 0x001fc800078e020a */
[----:B--2---:R-:W-:-:S05]  /*0790*/  FMUL R17, R16, 1.5 ;  /* 0x3fc0000010117820 */ /* 0x004fca0000400000 */
[----:B------:R1:W-:Y:S04]  /*07a0*/  STG.E desc[UR4][R10.64], R17 ;  /* 0x000000110a007986 */ /* 0x0003e8000c101904 */
[----:B------:R-:W2:Y:S01]  /*07b0*/  LDG.E R16, desc[UR4][R12.64] ;  /* 0x000000040c107981 */ /* 0x000ea2000c1e1900 */
[----:B------:R-:W-:Y:S01]  /*07c0*/  IADD3 R4, PT, PT, R4, 0x8, RZ ;  /* 0x0000000804047810 */ /* 0x000fe20007ffe0ff */
[----:B--2---:R-:W-:-:S05]  /*07d0*/  FMUL R19, R16, 1.5 ;  /* 0x3fc0000010137820 */ /* 0x004fca0000400000 */
[----:B------:R1:W-:Y:S02]  /*07e0*/  STG.E desc[UR4][R12.64], R19 ;  /* 0x000000130c007986 */ /* 0x0003e4000c101904 */
.L_x_46:
[----:B------:R-:W-:Y:S05]  /*07f0*/  @!P1 EXIT ;  /* 0x000000000000994d */ /* 0x000fea0003800000 */
[----:B------:R-:W-:Y:S02]  /*0800*/  ISETP.GE.U32.AND P0, PT, R14, 0x4, PT ;  /* 0x000000040e00780c */ /* 0x000fe40003f06070 */
[----:B------:R-:W-:-:S04]  /*0810*/  LOP3.LUT R2, R2, 0x3, RZ, 0xc0, !PT ;  /* 0x0000000302027812 */ /* 0x000fc800078ec0ff */
[----:B------:R-:W-:-:S07]  /*0820*/  ISETP.NE.AND P1, PT, R2, RZ, PT ;  /* 0x000000ff0200720c */ /* 0x000fce0003f25270 */
[----:B------:R-:W-:Y:S06]  /*0830*/  @!P0 BRA `(.L_x_47) ;  /* 0x00000000004c8947 */ /* 0x000fec0003800000 */
[----:B-1----:R-:W0:Y:S01]  /*0840*/  LDC.64 R6, c[0x0][0x380] ;  /* 0x0000e000ff067b82 */ /* 0x002e220000000a00 */
        /* <DEDUP_REMOVED lines=14> */
[----:B------:R-:W2:Y:S01]  /*0930*/  LDG.E R14, desc[UR4][R12.64] ;  /* 0x000000040c0e7981 */ /* 0x000ea2000c1e1900 */
[----:B------:R-:W-:Y:S01]  /*0940*/  IADD3 R4, PT, PT, R4, 0x4, RZ ;  /* 0x0000000404047810 */ /* 0x000fe20007ffe0ff */
[----:B--2---:R-:W-:-:S05]  /*0950*/  FMUL R19, R14, 1.5 ;  /* 0x3fc000000e137820 */ /* 0x004fca0000400000 */
[----:B------:R0:W-:Y:S02]  /*0960*/  STG.E desc[UR4][R12.64], R19 ;  /* 0x000000130c007986 */ /* 0x0001e4000c101904 */
.L_x_47:
[----:B------:R-:W-:Y:S05]  /*0970*/  @!P1 EXIT ;  /* 0x000000000000994d */ /* 0x000fea0003800000 */
[----:B01----:R-:W0:Y:S01]  /*0980*/  LDC.64 R6, c[0x0][0x380] ;  /* 0x0000e000ff067b82 */ /* 0x003e220000000a00 */
[----:B------:R-:W-:Y:S01]  /*0990*/  IMAD R0, R4, R3, R0 ;  /* 0x0000000304007224 */ /* 0x000fe200078e0200 */
[----:B------:R-:W-:-:S07]  /*09a0*/  IADD3 R2, PT, PT, -R2, RZ, RZ ;  /* 0x000000ff02027210 */ /* 0x000fce0007ffe1ff */
.L_x_48:
[----:B01----:R-:W-:-:S05]  /*09b0*/  IMAD.WIDE R4, R0, 0x4, R6 ;  /* 0x0000000400047825 */ /* 0x003fca00078e0206 */
[----:B------:R-:W2:Y:S01]  /*09c0*/  LDG.E R8, desc[UR4][R4.64] ;  /* 0x0000000404087981 */ /* 0x000ea2000c1e1900 */
[----:B------:R-:W-:Y:S02]  /*09d0*/  IADD3 R2, PT, PT, R2, 0x1, RZ ;  /* 0x0000000102027810 */ /* 0x000fe40007ffe0ff */
[----:B------:R-:W-:Y:S02]  /*09e0*/  IADD3 R0, PT, PT, R0, R3, RZ ;  /* 0x0000000300007210 */ /* 0x000fe40007ffe0ff */
[----:B------:R-:W-:Y:S01]  /*09f0*/  ISETP.NE.AND P0, PT, R2, RZ, PT ;  /* 0x000000ff0200720c */ /* 0x000fe20003f05270 */
[----:B--2---:R-:W-:-:S05]  /*0a00*/  FMUL R9, R8, 1.5 ;  /* 0x3fc0000008097820 */ /* 0x004fca0000400000 */
[----:B------:R1:W-:Y:S07]  /*0a10*/  STG.E desc[UR4][R4.64], R9 ;  /* 0x0000000904007986 */ /* 0x0003ee000c101904 */
[----:B------:R-:W-:Y:S05]  /*0a20*/  @P0 BRA `(.L_x_48) ;  /* 0xfffffffc00e00947 */ /* 0x000fea000383ffff */
[----:B------:R-:W-:Y:S05]  /*0a30*/  EXIT ;  /* 0x000000000000794d */ /* 0x000fea0003800000 */
.L_x_49:
        /* <DEDUP_REMOVED lines=12> */
.L_x_56:


//--------------------- .text._Z19reverseAccessKernelPfS_i --------------------------
	.section	.text._Z19reverseAccessKernelPfS_i,"ax",@progbits
	.align	128
        .global         _Z19reverseAccessKernelPfS_i
        .type           _Z19reverseAccessKernelPfS_i,@function
        .size           _Z19reverseAccessKernelPfS_i,(.L_x_57 - _Z19reverseAccessKernelPfS_i)
        .other          _Z19reverseAccessKernelPfS_i,@"STO_CUDA_ENTRY STV_DEFAULT"
_Z19reverseAccessKernelPfS_i:
.text._Z19reverseAccessKernelPfS_i:
        /* <DEDUP_REMOVED lines=10> */
[----:B------:R-:W-:-:S04]  /*00a0*/  LOP3.LUT R0, RZ, R0, RZ, 0x33, !PT ;  /* 0x00000000ff007212 */ /* 0x000fc800078e33ff */
[----:B------:R-:W-:Y:S02]  /*00b0*/  IADD3 R7, PT, PT, R0, UR6, RZ ;  /* 0x0000000600077c10 */ /* 0x000fe4000fffe0ff */
[----:B------:R-:W2:Y:S03]  /*00c0*/  LDC.64 R4, c[0x0][0x388] ;  /* 0x0000e200ff047b82 */ /* 0x000ea60000000a00 */
[----:B0-----:R-:W-:-:S06]  /*00d0*/  IMAD.WIDE R2, R7, 0x4, R2 ;  /* 0x0000000407027825 */ /* 0x001fcc00078e0202 */
[----:B-1----:R-:W3:Y:S01]  /*00e0*/  LDG.E R2, desc[UR4][R2.64] ;  /* 0x0000000402027981 */ /* 0x002ee2000c1e1900 */
[----:B--2---:R-:W-:-:S04]  /*00f0*/  IMAD.WIDE R4, R7, 0x4, R4 ;  /* 0x0000000407047825 */ /* 0x004fc800078e0204 */
[----:B---3--:R-:W-:-:S05]  /*0100*/  FADD R7, R2, 5 ;  /* 0x40a0000002077421 */ /* 0x008fca0000000000 */
[----:B------:R-:W-:Y:S01]  /*0110*/  STG.E desc[UR4][R4.64], R7 ;  /* 0x0000000704007986 */ /* 0x000fe2000c101904 */
[----:B------:R-:W-:Y:S05]  /*0120*/  EXIT ;  /* 0x000000000000794d */ /* 0x000fea0003800000 */
.L_x_50:
        /* <DEDUP_REMOVED lines=13> */
.L_x_57:


//--------------------- .text._Z21scatteredAccessKernelPfPii --------------------------
	.section	.text._Z21scatteredAccessKernelPfPii,"ax",@progbits
	.align	128
        .global         _Z21scatteredAccessKernelPfPii
        .type           _Z21scatteredAccessKernelPfPii,@function
        .size           _Z21scatteredAccessKernelPfPii,(.L_x_58 - _Z21scatteredAccessKernelPfPii)
        .other          _Z21scatteredAccessKernelPfPii,@"STO_CUDA_ENTRY STV_DEFAULT"
_Z21scatteredAccessKernelPfPii:
.text._Z21scatteredAccessKernelPfPii:
        /* <DEDUP_REMOVED lines=10> */
[----:B0-----:R-:W-:-:S05]  /*00a0*/  IMAD.WIDE R2, R5, 0x4, R2 ;  /* 0x0000000405027825 */ /* 0x001fca00078e0202 */
[----:B-1----:R-:W2:Y:S02]  /*00b0*/  LDG.E R5, desc[UR4][R2.64] ;  /* 0x0000000402057981 */ /* 0x002ea4000c1e1900 */
[----:B--2---:R-:W-:-:S13]  /*00c0*/  ISETP.GE.AND P0, PT, R5, UR6, PT ;  /* 0x0000000605007c0c */ /* 0x004fda000bf06270 */
[----:B------:R-:W-:Y:S05]  /*00d0*/  @P0 EXIT ;  /* 0x000000000000094d */ /* 0x000fea0003800000 */
[----:B------:R-:W0:Y:S02]  /*00e0*/  LDC.64 R2, c[0x0][0x380] ;  /* 0x0000e000ff027b82 */ /* 0x000e240000000a00 */
[----:B0-----:R-:W-:-:S05]  /*00f0*/  IMAD.WIDE R2, R5, 0x4, R2 ;  /* 0x0000000405027825 */ /* 0x001fca00078e0202 */
[----:B------:R-:W2:Y:S02]  /*0100*/  LDG.E R0, desc[UR4][R2.64] ;  /* 0x0000000402007981 */ /* 0x000ea4000c1e1900 */
[----:B--2---:R-:W-:-:S05]  /*0110*/  FMUL R5, R0, 3 ;  /* 0x4040000000057820 */ /* 0x004fca0000400000 */
[----:B------:R-:W-:Y:S01]  /*0120*/  STG.E desc[UR4][R2.64], R5 ;  /* 0x0000000502007986 */ /* 0x000fe2000c101904 */
[----:B------:R-:W-:Y:S05]  /*0130*/  EXIT ;  /* 0x000000000000794d */ /* 0x000fea0003800000 */
.L_x_51:
        /* <DEDUP_REMOVED lines=12> */
.L_x_58:


//--------------------- .text._Z19stridedAccessKernelPfii --------------------------
	.section	.text._Z19stridedAccessKernelPfii,"ax",@progbits
	.align	128
        .global         _Z19stridedAccessKernelPfii
        .type           _Z19stridedAccessKernelPfii,@function
        .size           _Z19stridedAccessKernelPfii,(.L_x_59 - _Z19stridedAccessKernelPfii)
        .other          _Z19stridedAccessKernelPfii,@"STO_CUDA_ENTRY STV_DEFAULT"
_Z19stridedAccessKernelPfii:
.text._Z19stridedAccessKernelPfii:
        /* <DEDUP_REMOVED lines=8> */
[----:B------:R-:W0:Y:S02]  /*0080*/  LDC R5, c[0x0][0x388] ;  /* 0x0000e200ff057b82 */ /* 0x000e240000000800 */
[----:B0-----:R-:W-:-:S13]  /*0090*/  ISETP.GE.AND P0, PT, R5, 0x1, PT ;  /* 0x000000010500780c */ /* 0x001fda0003f06270 */
[----:B------:R-:W-:Y:S05]  /*00a0*/  @!P0 EXIT ;  /* 0x000000000000894d */ /* 0x000fea0003800000 */
[----:B------:R-:W0:Y:S01]  /*00b0*/  LDC.64 R2, c[0x0][0x380] ;  /* 0x0000e000ff027b82 */ /* 0x000e220000000a00 */
[----:B------:R-:W1:Y:S01]  /*00c0*/  LDCU.64 UR4, c[0x0][0x358] ;  /* 0x00006b00ff0477ac */ /* 0x000e620008000a00 */
[----:B------:R-:W-:-:S04]  /*00d0*/  IMAD R5, R0, R5, RZ ;  /* 0x0000000500057224 */ /* 0x000fc800078e02ff */
[----:B0-----:R-:W-:-:S05]  /*00e0*/  IMAD.WIDE R2, R5, 0x4, R2 ;  /* 0x0000000405027825 */ /* 0x001fca00078e0202 */
[----:B-1----:R-:W2:Y:S01]  /*00f0*/  LDG.E R0, desc[UR4][R2.64] ;  /* 0x0000000402007981 */ /* 0x002ea2000c1e1900 */
[----:B------:R-:W-:-:S05]  /*0100*/  HFMA2 R5, -RZ, RZ, 2, 0 ;  /* 0x40000000ff057431 */ /* 0x000fca00000001ff */
[----:B--2---:R-:W-:-:S05]  /*0110*/  FFMA R5, R0, R5, 1 ;  /* 0x3f80000000057423 */ /* 0x004fca0000000005 */
[----:B------:R-:W-:Y:S01]  /*0120*/  STG.E desc[UR4][R2.64], R5 ;  /* 0x0000000502007986 */ /* 0x000fe2000c101904 */
[----:B------:R-:W-:Y:S05]  /*0130*/  EXIT ;  /* 0x000000000000794d */ /* 0x000fea0003800000 */
.L_x_52:
        /* <DEDUP_REMOVED lines=12> */
.L_x_59:


//--------------------- .nv.shared.reserved.0     --------------------------
	.section	.nv.shared.reserved.0,"aw",@nobits
	.weak		__nv_reservedSMEM_offset_0_alias
	.size		__nv_reservedSMEM_offset_0_alias, 0, 64
	.other		__nv_reservedSMEM_offset_0_alias,@"STO_CUDA_RESERVED_SHARED STV_DEFAULT"
__nv_reservedSMEM_offset_0_alias:
	.zero		0
	.zero		64


//--------------------- .nv.constant0._Z23pageBoundaryCrossKernelPfii --------------------------
	.section	.nv.constant0._Z23pageBoundaryCrossKernelPfii,"a",@progbits
	.sectionflags	@""
	.align	4
.nv.constant0._Z23pageBoundaryCrossKernelPfii:
	.zero		912


//--------------------- .nv.constant0._Z19poorReductionKernelPfS_i --------------------------
	.section	.nv.constant0._Z19poorReductionKernelPfS_i,"a",@progbits
	.sectionflags	@""
	.align	4
.nv.constant0._Z19poorReductionKernelPfS_i:
	.zero		916


//--------------------- .nv.constant0._Z18atomicAccessKernelPiPfi --------------------------
	.section	.nv.constant0._Z18atomicAccessKernelPiPfi,"a",@progbits
	.sectionflags	@""
	.align	4
.nv.constant0._Z18atomicAccessKernelPiPfi:
	.zero		916


//--------------------- .nv.constant0._Z23columnMajorAccessKernelPfii --------------------------
	.section	.nv.constant0._Z23columnMajorAccessKernelPfii,"a",@progbits
	.sectionflags	@""
	.align	4
.nv.constant0._Z23columnMajorAccessKernelPfii:
	.zero		912


//--------------------- .nv.constant0._Z19reverseAccessKernelPfS_i --------------------------
	.section	.nv.constant0._Z19reverseAccessKernelPfS_i,"a",@progbits
	.sectionflags	@""
	.align	4
.nv.constant0._Z19reverseAccessKernelPfS_i:
	.zero		916


//--------------------- .nv.constant0._Z21scatteredAccessKernelPfPii --------------------------
	.section	.nv.constant0._Z21scatteredAccessKernelPfPii,"a",@progbits
	.sectionflags	@""
	.align	4
.nv.constant0._Z21scatteredAccessKernelPfPii:
	.zero		916


//--------------------- .nv.constant0._Z19stridedAccessKernelPfii --------------------------
	.section	.nv.constant0._Z19stridedAccessKernelPfii,"a",@progbits
	.sectionflags	@""
	.align	4
.nv.constant0._Z19stridedAccessKernelPfii:
	.zero		912


//--------------------- SYMBOLS --------------------------

	.type		.nv.reservedSmem.offset0,@object
	.size		.nv.reservedSmem.offset0,0x4
